	.target	sm_90a

	.elftype	@"ET_EXEC"


//--------------------- .note.nv.tkinfo           --------------------------
	.section	.note.nv.tkinfo,"",@"SHT_NOTE"
	.sectionflags	@"SHF_NOTE_NV_TKINFO"
	.tkinfo
        /*0018*/ 	.word	0x00000002
        /*0030*/ 	.string	""
        /*0030*/ 	.string	"ptxas"
        /*0030*/ 	.string	"Cuda compilation tools, release 13.0, V13.0.88"
        /*0030*/ 	.string	"Build cuda_13.0.r13.0/compiler.36424714_0"
        /*0030*/ 	.string	"-v  -suppress-debug-info  -lineinfo  -arch sm_90a "



//--------------------- .note.nv.cuinfo           --------------------------
	.section	.note.nv.cuinfo,"",@"SHT_NOTE"
	.sectionflags	@"SHF_NOTE_NV_CUINFO"
        /*0018*/ 	.short	0x0002
        /*001a*/ 	.short	0x005a
        /*001c*/ 	.short	0x0082
	.zero		2


//--------------------- .nv.info                  --------------------------
	.section	.nv.info,"",@"SHT_CUDA_INFO"
	.align	4


	//----- nvinfo : EIATTR_REGCOUNT
	.align		4
        /*0000*/ 	.byte	0x04, 0x2f
        /*0002*/ 	.short	(.L_1 - .L_0)
	.align		4
.L_0:
        /*0004*/ 	.word	index@(gluon_wgmma)
        /*0008*/ 	.word	0x0000005a


	//----- nvinfo : EIATTR_FRAME_SIZE
	.align		4
.L_1:
        /*000c*/ 	.byte	0x04, 0x11
        /*000e*/ 	.short	(.L_3 - .L_2)
	.align		4
.L_2:
        /*0010*/ 	.word	index@(gluon_wgmma)
        /*0014*/ 	.word	0x00000000


	//----- nvinfo : EIATTR_MIN_STACK_SIZE
	.align		4
.L_3:
        /*0018*/ 	.byte	0x04, 0x12
        /*001a*/ 	.short	(.L_5 - .L_4)
	.align		4
.L_4:
        /*001c*/ 	.word	index@(gluon_wgmma)
        /*0020*/ 	.word	0x00000000
.L_5:


//--------------------- .nv.compat                --------------------------
	.section	.nv.compat,"",@"SHT_CUDA_COMPAT_INFO"
	.align	4
        /*0000*/ 	.byte	0x02, 0x09, 0x01, 0x00, 0x02, 0x02, 0x04, 0x00, 0x02, 0x05, 0x05, 0x00, 0x03, 0x07, 0x01, 0x01
        /*0010*/ 	.byte	0x02, 0x03, 0x03, 0x00, 0x02, 0x06, 0x01, 0x00, 0x04, 0x0b, 0x08, 0x00, 0x00, 0x00, 0x00, 0x00
        /*0020*/ 	.byte	0x00, 0x00, 0x00, 0x00


//--------------------- .nv.info.gluon_wgmma      --------------------------
	.section	.nv.info.gluon_wgmma,"",@"SHT_CUDA_INFO"
	.sectionflags	@""
	.align	4


	//----- nvinfo : EIATTR_CUDA_API_VERSION
	.align		4
        /*0000*/ 	.byte	0x04, 0x37
        /*0002*/ 	.short	(.L_7 - .L_6)
.L_6:
        /*0004*/ 	.word	0x00000082


	//----- nvinfo : EIATTR_KPARAM_INFO
	.align		4
.L_7:
        /*0008*/ 	.byte	0x04, 0x17
        /*000a*/ 	.short	(.L_9 - .L_8)
.L_8:
        /*000c*/ 	.word	0x00000000
        /*0010*/ 	.short	0x000a
        /*0012*/ 	.short	0x0048
        /*0014*/ 	.byte	0x00, 0xf4, 0x21, 0x00


	//----- nvinfo : EIATTR_KPARAM_INFO
	.align		4
.L_9:
        /*0018*/ 	.byte	0x04, 0x17
        /*001a*/ 	.short	(.L_11 - .L_10)
.L_10:
        /*001c*/ 	.word	0x00000000
        /*0020*/ 	.short	0x0009
        /*0022*/ 	.short	0x0040
        /*0024*/ 	.byte	0x00, 0xf4, 0x21, 0x00


	//----- nvinfo : EIATTR_KPARAM_INFO
	.align		4
.L_11:
        /*0028*/ 	.byte	0x04, 0x17
        /*002a*/ 	.short	(.L_13 - .L_12)
.L_12:
        /*002c*/ 	.word	0x00000000
        /*0030*/ 	.short	0x0008
        /*0032*/ 	.short	0x0038
        /*0034*/ 	.byte	0x00, 0xf0, 0x21, 0x00


	//----- nvinfo : EIATTR_KPARAM_INFO
	.align		4
.L_13:
        /*0038*/ 	.byte	0x04, 0x17
        /*003a*/ 	.short	(.L_15 - .L_14)
.L_14:
        /*003c*/ 	.word	0x00000000
        /*0040*/ 	.short	0x0007
        /*0042*/ 	.short	0x0030
        /*0044*/ 	.byte	0x00, 0xf0, 0x21, 0x00


	//----- nvinfo : EIATTR_KPARAM_INFO
	.align		4
.L_15:
        /*0048*/ 	.byte	0x04, 0x17
        /*004a*/ 	.short	(.L_17 - .L_16)
.L_16:
        /*004c*/ 	.word	0x00000000
        /*0050*/ 	.short	0x0006
        /*0052*/ 	.short	0x0028
        /*0054*/ 	.byte	0x00, 0xf0, 0x21, 0x00


	//----- nvinfo : EIATTR_KPARAM_INFO
	.align		4
.L_17:
        /*0058*/ 	.byte	0x04, 0x17
        /*005a*/ 	.short	(.L_19 - .L_18)
.L_18:
        /*005c*/ 	.word	0x00000000
        /*0060*/ 	.short	0x0005
        /*0062*/ 	.short	0x0020
        /*0064*/ 	.byte	0x00, 0xf0, 0x11, 0x00


	//----- nvinfo : EIATTR_KPARAM_INFO
	.align		4
.L_19:
        /*0068*/ 	.byte	0x04, 0x17
        /*006a*/ 	.short	(.L_21 - .L_20)
.L_20:
        /*006c*/ 	.word	0x00000000
        /*0070*/ 	.short	0x0004
        /*0072*/ 	.short	0x001c
        /*0074*/ 	.byte	0x00, 0xf0, 0x11, 0x00


	//----- nvinfo : EIATTR_KPARAM_INFO
	.align		4
.L_21:
        /*0078*/ 	.byte	0x04, 0x17
        /*007a*/ 	.short	(.L_23 - .L_22)
.L_22:
        /*007c*/ 	.word	0x00000000
        /*0080*/ 	.short	0x0003
        /*0082*/ 	.short	0x0018
        /*0084*/ 	.byte	0x00, 0xf0, 0x11, 0x00


	//----- nvinfo : EIATTR_KPARAM_INFO
	.align		4
.L_23:
        /*0088*/ 	.byte	0x04, 0x17
        /*008a*/ 	.short	(.L_25 - .L_24)
.L_24:
        /*008c*/ 	.word	0x00000000
        /*0090*/ 	.short	0x0002
        /*0092*/ 	.short	0x0010
        /*0094*/ 	.byte	0x00, 0xf4, 0x21, 0x00


	//----- nvinfo : EIATTR_KPARAM_INFO
	.align		4
.L_25:
        /*0098*/ 	.byte	0x04, 0x17
        /*009a*/ 	.short	(.L_27 - .L_26)
.L_26:
        /*009c*/ 	.word	0x00000000
        /*00a0*/ 	.short	0x0001
        /*00a2*/ 	.short	0x0008
        /*00a4*/ 	.byte	0x00, 0xf4, 0x21, 0x00


	//----- nvinfo : EIATTR_KPARAM_INFO
	.align		4
.L_27:
        /*00a8*/ 	.byte	0x04, 0x17
        /*00aa*/ 	.short	(.L_29 - .L_28)
.L_28:
        /*00ac*/ 	.word	0x00000000
        /*00b0*/ 	.short	0x0000
        /*00b2*/ 	.short	0x0000
        /*00b4*/ 	.byte	0x00, 0xf4, 0x21, 0x00


	//----- nvinfo : EIATTR_SPARSE_MMA_MASK
	.align		4
.L_29:
        /*00b8*/ 	.byte	0x03, 0x50
        /*00ba*/ 	.short	0x0000


	//----- nvinfo : EIATTR_MAXREG_COUNT
	.align		4
        /*00bc*/ 	.byte	0x03, 0x1b
        /*00be*/ 	.short	0x00ff


	//----- nvinfo : EIATTR_NUM_BARRIERS
	.align		4
        /*00c0*/ 	.byte	0x02, 0x4c
        /*00c2*/ 	.byte	0x01
	.zero		1


	//----- nvinfo : EIATTR_MERCURY_ISA_VERSION
	.align		4
        /*00c4*/ 	.byte	0x03, 0x5f
        /*00c6*/ 	.short	0x0101


	//----- nvinfo : EIATTR_INT_WARP_WIDE_INSTR_OFFSETS
	.align		4
        /*00c8*/ 	.byte	0x04, 0x31
        /*00ca*/ 	.short	(.L_31 - .L_30)


	//   ....[0]....
.L_30:
        /*00cc*/ 	.word	0x00001380


	//   ....[1]....
        /*00d0*/ 	.word	0x000013a0


	//   ....[2]....
        /*00d4*/ 	.word	0x000013b0


	//   ....[3]....
        /*00d8*/ 	.word	0x00001490


	//   ....[4]....
        /*00dc*/ 	.word	0x00001850


	//   ....[5]....
        /*00e0*/ 	.word	0x00001860


	//   ....[6]....
        /*00e4*/ 	.word	0x000018d0


	//   ....[7]....
        /*00e8*/ 	.word	0x000018e0


	//   ....[8]....
        /*00ec*/ 	.word	0x00001f40


	//   ....[9]....
        /*00f0*/ 	.word	0x00001f50


	//----- nvinfo : EIATTR_COOP_GROUP_MASK_REGIDS
	.align		4
.L_31:
        /*00f4*/ 	.byte	0x04, 0x29
        /*00f6*/ 	.short	(.L_33 - .L_32)


	//   ....[0]....
.L_32:
        /*00f8*/ 	.word	0xffffffff


	//   ....[1]....
        /*00fc*/ 	.word	0xffffffff


	//   ....[2]....
        /*0100*/ 	.word	0xffffffff


	//----- nvinfo : EIATTR_COOP_GROUP_INSTR_OFFSETS
	.align		4
.L_33:
        /*0104*/ 	.byte	0x04, 0x28
        /*0106*/ 	.short	(.L_35 - .L_34)


	//   ....[0]....
.L_34:
        /*0108*/ 	.word	0x00000140


	//   ....[1]....
        /*010c*/ 	.word	0x000006e0


	//   ....[2]....
        /*0110*/ 	.word	0x00000cb0


	//----- nvinfo : EIATTR_MBARRIER_INSTR_OFFSETS
	.align		4
.L_35:
        /*0114*/ 	.byte	0x04, 0x39
        /*0116*/ 	.short	(.L_37 - .L_36)


	//   ....[0]....
.L_36:
        /*0118*/ 	.word	0x000014f0
        /*011c*/ 	.word	0x000000ff
        /*0120*/ 	.word	0x0000f000
        /*0124*/ 	.short	0x0100
        /*0126*/ 	.byte	0x14
	.zero		1


	//   ....[1]....
        /*0128*/ 	.word	0x00001510
        /*012c*/ 	.word	0x000000ff
        /*0130*/ 	.word	0x0000f008
        /*0134*/ 	.short	0x0100
        /*0136*/ 	.byte	0x14
	.zero		1


	//   ....[2]....
        /*0138*/ 	.word	0x00001540
        /*013c*/ 	.word	0x000000ff
        /*0140*/ 	.word	0x0000f010
        /*0144*/ 	.short	0x0100
        /*0146*/ 	.byte	0x14
	.zero		1


	//   ....[3]....
        /*0148*/ 	.word	0x00001990
        /*014c*/ 	.word	0x000000ff
        /*0150*/ 	.word	0x0000f000
        /*0154*/ 	.short	0x010a
        /*0156*/ 	.byte	0x12
	.zero		1


	//   ....[4]....
        /*0158*/ 	.word	0x00001cf0
        /*015c*/ 	.word	0x000000ff
        /*0160*/ 	.word	0x0000f000
        /*0164*/ 	.short	0x0108
        /*0166*/ 	.byte	0x14
	.zero		1


	//   ....[5]....
        /*0168*/ 	.word	0x00001dd0
        /*016c*/ 	.word	0x000000ff
        /*0170*/ 	.word	0x0000f008
        /*0174*/ 	.short	0x0108
        /*0176*/ 	.byte	0x14
	.zero		1


	//   ....[6]....
        /*0178*/ 	.word	0x00001eb0
        /*017c*/ 	.word	0x000000ff
        /*0180*/ 	.word	0x0000f010
        /*0184*/ 	.short	0x0108
        /*0186*/ 	.byte	0x14
	.zero		1


	//   ....[7]....
        /*0188*/ 	.word	0x000021c0
        /*018c*/ 	.word	0x000000ff
        /*0190*/ 	.word	0x0000f000
        /*0194*/ 	.short	0x010a
        /*0196*/ 	.byte	0x12
	.zero		1


	//----- nvinfo : EIATTR_NUM_MBARRIERS
	.align		4
.L_37:
        /*0198*/ 	.byte	0x03, 0x38
        /*019a*/ 	.short	0x0003


	//----- nvinfo : EIATTR_EXIT_INSTR_OFFSETS
	.align		4
        /*019c*/ 	.byte	0x04, 0x1c
        /*019e*/ 	.short	(.L_39 - .L_38)


	//   ....[0]....
.L_38:
        /*01a0*/ 	.word	0x000021b0


	//----- nvinfo : EIATTR_REQNTID
	.align		4
.L_39:
        /*01a4*/ 	.byte	0x04, 0x10
        /*01a6*/ 	.short	(.L_41 - .L_40)
.L_40:
        /*01a8*/ 	.word	0x00000100
        /*01ac*/ 	.word	0x00000001
        /*01b0*/ 	.word	0x00000001


	//----- nvinfo : EIATTR_CRS_STACK_SIZE
	.align		4
.L_41:
        /*01b4*/ 	.byte	0x04, 0x1e
        /*01b6*/ 	.short	(.L_43 - .L_42)
.L_42:
        /*01b8*/ 	.word	0x00000000


	//----- nvinfo : EIATTR_CBANK_PARAM_SIZE
	.align		4
.L_43:
        /*01bc*/ 	.byte	0x03, 0x19
        /*01be*/ 	.short	0x0050


	//----- nvinfo : EIATTR_PARAM_CBANK
	.align		4
        /*01c0*/ 	.byte	0x04, 0x0a
        /*01c2*/ 	.short	(.L_45 - .L_44)
	.align		4
.L_44:
        /*01c4*/ 	.word	index@(.nv.constant0.gluon_wgmma)
        /*01c8*/ 	.short	0x0210
        /*01ca*/ 	.short	0x0050


	//----- nvinfo : EIATTR_SW_WAR
	.align		4
.L_45:
        /*01cc*/ 	.byte	0x04, 0x36
        /*01ce*/ 	.short	(.L_47 - .L_46)
.L_46:
        /*01d0*/ 	.word	0x00000008
.L_47:


//--------------------- .nv.callgraph             --------------------------
	.section	.nv.callgraph,"",@"SHT_CUDA_CALLGRAPH"
	.align	4
	.sectionentsize	8
	.align		4
        /*0000*/ 	.word	0x00000000
	.align		4
        /*0004*/ 	.word	0xffffffff
	.align		4
        /*0008*/ 	.word	0x00000000
	.align		4
        /*000c*/ 	.word	0xfffffffe
	.align		4
        /*0010*/ 	.word	0x00000000
	.align		4
        /*0014*/ 	.word	0xfffffffd
	.align		4
        /*0018*/ 	.word	0x00000000
	.align		4
        /*001c*/ 	.word	0xfffffffc


//--------------------- .text.gluon_wgmma         --------------------------
	.section	.text.gluon_wgmma,"ax",@progbits
	.align	128
        .global         gluon_wgmma
        .type           gluon_wgmma,@function
        .size           gluon_wgmma,(.L_x_53 - gluon_wgmma)
        .other          gluon_wgmma,@"STO_CUDA_ENTRY STV_DEFAULT"
gluon_wgmma:
.text.gluon_wgmma:
[----:B------:R-:W-:Y:S01]  /*0000*/  LDC R1, c[0x0][0x28] ;  /* 0x00000a00ff017b82 */ /* 0x000fe20000000800 */
[----:B------:R-:W1:Y:S07]  /*0010*/  S2R R0, SR_TID.X ;  /* 0x0000000000007919 */ /* 0x000e6e0000002100 */
[----:B------:R-:W2:Y:S01]  /*0020*/  S2UR UR4, SR_CgaCtaId ;  /* 0x00000000000479c3 */ /* 0x000ea20000008800 */
[----:B------:R-:W-:Y:S01]  /*0030*/  UMOV UR20, 0x400 ;  /* 0x0000040000147882 */ /* 0x000fe20000000000 */
[----:B------:R-:W-:Y:S01]  /*0040*/  ULDC UR6, c[0x0][0xc] ;  /* 0x0000030000067ab9 */ /* 0x000fe20000000800 */
[----:B------:R-:W-:Y:S01]  /*0050*/  ULDC.64 UR32, c[0x0][0x250] ;  /* 0x0000940000207ab9 */ /* 0x000fe20000000a00 */
[----:B------:R-:W-:Y:S04]  /*0060*/  BSSY B0, `(.L_x_0) ;  /* 0x000001e000007945 */ /* 0x000fe80003800000 */
[----:B------:R-:W3:Y:S08]  /*0070*/  LDC R11, c[0x0][0x230] ;  /* 0x00008c00ff0b7b82 */ /* 0x000ef00000000800 */
[----:B------:R-:W-:Y:S08]  /*0080*/  S2UR UR34, SR_CTAID.Y ;  /* 0x00000000002279c3 */ /* 0x000ff00000002600 */
[----:B------:R-:W4:Y:S01]  /*0090*/  S2UR UR5, SR_CTAID.Z ;  /* 0x00000000000579c3 */ /* 0x000f220000002700 */
[----:B--2---:R-:W-:-:S03]  /*00a0*/  ULEA UR20, UR4, UR20, 0x18 ;  /* 0x0000001404147291 */ /* 0x004fc6000f8ec03f */
[----:B------:R-:W-:Y:S01]  /*00b0*/  ULDC UR4, c[0x0][0x10] ;  /* 0x0000040000047ab9 */ /* 0x000fe20000000800 */
[----:B-1----:R-:W-:-:S03]  /*00c0*/  LOP3.LUT R2, R0, 0xff, RZ, 0xc0, !PT ;  /* 0x000000ff00027812 */ /* 0x002fc600078ec0ff */
[----:B------:R-:W1:Y:S01]  /*00d0*/  S2UR UR23, SR_CTAID.X ;  /* 0x00000000001779c3 */ /* 0x000e620000002500 */
[----:B---3--:R-:W-:Y:S01]  /*00e0*/  VIADD R8, R11, 0xffffffff ;  /* 0xffffffff0b087836 */ /* 0x008fe20000000000 */
[C---:B------:R-:W-:Y:S02]  /*00f0*/  ISETP.GE.U32.AND P0, PT, R2.reuse, 0x20, PT ;  /* 0x000000200200780c */ /* 0x040fe40003f06070 */
[C---:B------:R-:W-:Y:S02]  /*0100*/  ISETP.NE.U32.AND P2, PT, R2.reuse, RZ, PT ;  /* 0x000000ff0200720c */ /* 0x040fe40003f45070 */
[----:B------:R-:W-:Y:S02]  /*0110*/  LEA R4, R2, UR20, 0x2 ;  /* 0x0000001402047c11 */ /* 0x000fe4000f8e10ff */
[----:B------:R-:W2:Y:S07]  /*0120*/  LDC R3, c[0x0][0x228] ;  /* 0x00008a00ff037b82 */ /* 0x000eae0000000800 */
[----:B------:R3:W-:Y:S01]  /*0130*/  @!P0 STS [R4], RZ ;  /* 0x000000ff04008388 */ /* 0x0007e20000000800 */
[----:B------:R-:W-:-:S03]  /*0140*/  NOP ;  /* 0x0000000000007918 */ /* 0x000fc60000000000 */
[----:B------:R3:W-:Y:S01]  /*0150*/  @!P2 STS [UR20+0x20], R8 ;  /* 0x00002008ff00a988 */ /* 0x0007e20008000814 */
[----:B----4-:R-:W-:-:S04]  /*0160*/  UIMAD UR4, UR5, UR4, UR34 ;  /* 0x00000004050472a4 */ /* 0x010fc8000f8e0222 */
[----:B-1----:R-:W-:-:S04]  /*0170*/  UIMAD UR4, UR4, UR6, UR23 ;  /* 0x00000006040472a4 */ /* 0x002fc8000f8e0217 */
[----:B------:R-:W-:Y:S01]  /*0180*/  UIMAD UR5, UR4, 0x180, URZ ;  /* 0x00000180040578a4 */ /* 0x000fe2000f8e023f */
[----:B--2---:R-:W-:Y:S02]  /*0190*/  VIADD R3, R3, 0xffffffff ;  /* 0xffffffff03037836 */ /* 0x004fe40000000000 */
[----:B------:R-:W-:Y:S01]  /*01a0*/  UMOV UR4, URZ ;  /* 0x0000003f00047c82 */ /* 0x000fe20008000000 */
[----:B------:R-:W-:-:S04]  /*01b0*/  UIADD3 UR28, UP0, UR5, UR32, URZ ;  /* 0x00000020051c7290 */ /* 0x000fc8000ff1e03f */
[----:B------:R-:W-:Y:S01]  /*01c0*/  ULEA.HI.X.SX32 UR29, UR5, UR33, 0x1, UP0 ;  /* 0x00000021051d7291 */ /* 0x000fe200080f0e3f */
[----:B---3--:R-:W-:Y:S11]  /*01d0*/  @P2 BRA `(.L_x_1) ;  /* 0x0000000000182947 */ /* 0x008ff60003800000 */
[----:B------:R-:W1:Y:S01]  /*01e0*/  LDS R5, [UR20+0x8] ;  /* 0x00000814ff057984 */ /* 0x000e620008000800 */
[----:B------:R-:W2:Y:S01]  /*01f0*/  LDC.64 R12, c[0x0][0x210] ;  /* 0x00008400ff0c7b82 */ /* 0x000ea20000000a00 */
[----:B------:R-:W-:Y:S02]  /*0200*/  IMAD.MOV.U32 R6, RZ, RZ, 0x70 ;  /* 0x00000070ff067424 */ /* 0x000fe400078e00ff */
[----:B--2---:R2:W-:Y:S03]  /*0210*/  STS.64 [UR20], R12 ;  /* 0x0000000cff007988 */ /* 0x0045e60008000a14 */
[----:B-1----:R-:W-:-:S05]  /*0220*/  LOP3.LUT R5, R5, 0x10, R6, 0xd8, !PT ;  /* 0x0000001005057812 */ /* 0x002fca00078ed806 */
[----:B------:R2:W-:Y:S02]  /*0230*/  STS [UR20+0x8], R5 ;  /* 0x00000805ff007988 */ /* 0x0005e40008000814 */
.L_x_1:
[----:B------:R-:W-:Y:S05]  /*0240*/  BSYNC B0 ;  /* 0x0000000000007941 */ /* 0x000fea0003800000 */
.L_x_0:
[----:B------:R-:W-:Y:S04]  /*0250*/  BSSY B0, `(.L_x_2) ;  /* 0x000000a000007945 */ /* 0x000fe80003800000 */
[----:B------:R-:W-:Y:S05]  /*0260*/  @P2 BRA `(.L_x_3) ;  /* 0x0000000000202947 */ /* 0x000fea0003800000 */
[----:B--2---:R-:W1:Y:S01]  /*0270*/  LDS R5, [UR20+0x34] ;  /* 0x00003414ff057984 */ /* 0x004e620008000800 */
[----:B------:R-:W-:Y:S02]  /*0280*/  IMAD.MOV.U32 R6, RZ, RZ, 0x3f000000 ;  /* 0x3f000000ff067424 */ /* 0x000fe400078e00ff */
[----:B------:R-:W-:Y:S01]  /*0290*/  @!P2 IMAD.MOV.U32 R7, RZ, RZ, 0xff ;  /* 0x000000ffff07a424 */ /* 0x000fe200078e00ff */
[----:B------:R-:W2:Y:S02]  /*02a0*/  @!P2 LDS R10, [UR20+0x38] ;  /* 0x00003814ff0aa984 */ /* 0x000ea40008000800 */
[----:B-1----:R-:W-:Y:S02]  /*02b0*/  LOP3.LUT R5, R5, 0xff000000, R6, 0xb8, !PT ;  /* 0xff00000005057812 */ /* 0x002fe400078eb806 */
[----:B--2---:R-:W-:-:S03]  /*02c0*/  @!P2 LOP3.LUT R6, R10, 0xff, R7, 0xb8, !PT ;  /* 0x000000ff0a06a812 */ /* 0x004fc600078eb807 */
[----:B------:R1:W-:Y:S04]  /*02d0*/  STS [UR20+0x34], R5 ;  /* 0x00003405ff007988 */ /* 0x0003e80008000814 */
[----:B------:R1:W-:Y:S02]  /*02e0*/  @!P2 STS [UR20+0x38], R6 ;  /* 0x00003806ff00a988 */ /* 0x0003e40008000814 */
.L_x_3:
[----:B------:R-:W-:Y:S05]  /*02f0*/  BSYNC B0 ;  /* 0x0000000000007941 */ /* 0x000fea0003800000 */
.L_x_2:
[----:B------:R-:W-:Y:S04]  /*0300*/  BSSY B0, `(.L_x_4) ;  /* 0x000000a000007945 */ /* 0x000fe80003800000 */
[----:B------:R-:W-:Y:S05]  /*0310*/  @P2 BRA `(.L_x_5) ;  /* 0x0000000000202947 */ /* 0x000fea0003800000 */
[----:B-12---:R-:W1:Y:S01]  /*0320*/  LDS R5, [UR20+0x1c] ;  /* 0x00001c14ff057984 */ /* 0x006e620008000800 */
[----:B------:R-:W2:Y:S03]  /*0330*/  LDC.64 R6, c[0x0][0x238] ;  /* 0x00008e00ff067b82 */ /* 0x000ea60000000a00 */
[----:B------:R3:W-:Y:S01]  /*0340*/  STS [UR20+0x24], R3 ;  /* 0x00002403ff007988 */ /* 0x0007e20008000814 */
[--C-:B--2---:R-:W-:Y:S02]  /*0350*/  SHF.R.U32.HI R10, RZ, 0x4, R7.reuse ;  /* 0x00000004ff0a7819 */ /* 0x104fe40000011607 */
[----:B------:R-:W-:-:S05]  /*0360*/  SHF.R.U64 R6, R6, 0x4, R7 ;  /* 0x0000000406067819 */ /* 0x000fca0000001207 */
[----:B------:R3:W-:Y:S01]  /*0370*/  STS [UR20+0xc], R6 ;  /* 0x00000c06ff007988 */ /* 0x0007e20008000814 */
[----:B-1----:R-:W-:-:S05]  /*0380*/  LOP3.LUT R5, R5, 0xf, R10, 0xb8, !PT ;  /* 0x0000000f05057812 */ /* 0x002fca00078eb80a */
[----:B------:R3:W-:Y:S02]  /*0390*/  STS [UR20+0x1c], R5 ;  /* 0x00001c05ff007988 */ /* 0x0007e40008000814 */
.L_x_5:
[----:B------:R-:W-:Y:S05]  /*03a0*/  BSYNC B0 ;  /* 0x0000000000007941 */ /* 0x000fea0003800000 */
.L_x_4:
[----:B------:R-:W-:Y:S04]  /*03b0*/  BSSY B1, `(.L_x_6) ;  /* 0x000001d000017945 */ /* 0x000fe80003800000 */
[----:B------:R-:W-:Y:S04]  /*03c0*/  BSSY B0, `(.L_x_7) ;  /* 0x0000018000007945 */ /* 0x000fe80003800000 */
[----:B------:R-:W-:Y:S05]  /*03d0*/  @P2 BRA `(.L_x_8) ;  /* 0x00000000001c2947 */ /* 0x000fea0003800000 */
[----:B-123--:R-:W1:Y:S02]  /*03e0*/  LDS R5, [UR20+0x34] ;  /* 0x00003414ff057984 */ /* 0x00ee640008000800 */
[----:B-1----:R-:W-:-:S05]  /*03f0*/  LOP3.LUT R5, R5, 0x7, RZ, 0xb8, !PT ;  /* 0x0000000705057812 */ /* 0x002fca00078eb8ff */
[----:B------:R1:W-:Y:S01]  /*0400*/  STS [UR20+0x34], R5 ;  /* 0x00003405ff007988 */ /* 0x0003e20008000814 */
[----:B------:R-:W-:Y:S05]  /*0410*/  @P2 BRA `(.L_x_9) ;  /* 0x00000000001c2947 */ /* 0x000fea0003800000 */
[----:B-1----:R-:W1:Y:S02]  /*0420*/  LDS R5, [UR20+0x34] ;  /* 0x00003414ff057984 */ /* 0x002e640008000800 */
[----:B-1----:R-:W-:-:S05]  /*0430*/  LOP3.LUT R5, R5, 0x38, RZ, 0xb8, !PT ;  /* 0x0000003805057812 */ /* 0x002fca00078eb8ff */
[----:B------:R4:W-:Y:S02]  /*0440*/  STS [UR20+0x34], R5 ;  /* 0x00003405ff007988 */ /* 0x0009e40008000814 */
.L_x_8:
[----:B------:R-:W-:Y:S05]  /*0450*/  @P2 BRA `(.L_x_10) ;  /* 0x00000000001c2947 */ /* 0x000fea0003800000 */
[----:B-1234-:R-:W1:Y:S02]  /*0460*/  LDS R5, [UR20+0x8] ;  /* 0x00000814ff057984 */ /* 0x01ee640008000800 */
[----:B-1----:R-:W-:-:S05]  /*0470*/  LOP3.LUT R5, R5, 0x780, RZ, 0xb8, !PT ;  /* 0x0000078005057812 */ /* 0x002fca00078eb8ff */
[----:B------:R2:W-:Y:S02]  /*0480*/  STS [UR20+0x8], R5 ;  /* 0x00000805ff007988 */ /* 0x0005e40008000814 */
.L_x_9:
[----:B------:R-:W-:Y:S05]  /*0490*/  @P2 BRA `(.L_x_11) ;  /* 0x0000000000282947 */ /* 0x000fea0003800000 */
[----:B-12---:R-:W1:Y:S02]  /*04a0*/  LDS R5, [UR20+0x8] ;  /* 0x00000814ff057984 */ /* 0x006e640008000800 */
[----:B-1----:R-:W-:-:S05]  /*04b0*/  LOP3.LUT R5, R5, 0x1800, RZ, 0xb8, !PT ;  /* 0x0000180005057812 */ /* 0x002fca00078eb8ff */
[----:B------:R5:W-:Y:S02]  /*04c0*/  STS [UR20+0x8], R5 ;  /* 0x00000805ff007988 */ /* 0x000be40008000814 */
.L_x_10:
[----:B------:R-:W-:Y:S05]  /*04d0*/  @P2 BREAK B0 ;  /* 0x0000000000002942 */ /* 0x000fea0003800000 */
[----:B------:R-:W-:Y:S05]  /*04e0*/  @P2 BRA `(.L_x_12) ;  /* 0x0000000000242947 */ /* 0x000fea0003800000 */
[----:B-1-3--:R-:W1:Y:S01]  /*04f0*/  LDS R6, [UR20+0x8] ;  /* 0x00000814ff067984 */ /* 0x00ae620008000800 */
[----:B--2-45:R-:W-:-:S05]  /*0500*/  IMAD.MOV.U32 R5, RZ, RZ, 0x6000 ;  /* 0x00006000ff057424 */ /* 0x034fca00078e00ff */
[----:B-1----:R-:W-:-:S04]  /*0510*/  LOP3.LUT R5, R6, 0x4000, R5, 0xd8, !PT ;  /* 0x0000400006057812 */ /* 0x002fc800078ed805 */
[----:B------:R-:W-:-:S05]  /*0520*/  LOP3.LUT R5, R5, 0x400000, RZ, 0xb8, !PT ;  /* 0x0040000005057812 */ /* 0x000fca00078eb8ff */
[----:B------:R3:W-:Y:S02]  /*0530*/  STS [UR20+0x8], R5 ;  /* 0x00000805ff007988 */ /* 0x0007e40008000814 */
.L_x_11:
[----:B------:R-:W-:Y:S05]  /*0540*/  BSYNC B0 ;  /* 0x0000000000007941 */ /* 0x000fea0003800000 */
.L_x_7:
[----:B-123--:R-:W1:Y:S02]  /*0550*/  @!P2 LDS R5, [UR20+0x8] ;  /* 0x00000814ff05a984 */ /* 0x00ee640008000800 */
[----:B-1----:R-:W-:-:S05]  /*0560*/  @!P2 LOP3.LUT R5, R5, 0x8000, RZ, 0xb8, !PT ;  /* 0x000080000505a812 */ /* 0x002fca00078eb8ff */
[----:B------:R1:W-:Y:S02]  /*0570*/  @!P2 STS [UR20+0x8], R5 ;  /* 0x00000805ff00a988 */ /* 0x0003e40008000814 */
.L_x_12:
[----:B------:R-:W-:Y:S05]  /*0580*/  BSYNC B1 ;  /* 0x0000000000017941 */ /* 0x000fea0003800000 */
.L_x_6:
[----:B------:R-:W-:Y:S05]  /*0590*/  WARPSYNC.ALL ;  /* 0x0000000000007948 */ /* 0x000fea0003800000 */
[----:B------:R-:W-:Y:S05]  /*05a0*/  @P0 BRA `(.L_x_13) ;  /* 0x0000000000280947 */ /* 0x000fea0003800000 */
[----:B-12345:R-:W1:Y:S01]  /*05b0*/  S2R R5, SR_LANEID ;  /* 0x0000000000057919 */ /* 0x03ee620000000000 */
[----:B------:R-:W-:Y:S05]  /*05c0*/  WARPSYNC.ALL ;  /* 0x0000000000007948 */ /* 0x000fea0003800000 */
[----:B-1----:R-:W-:-:S05]  /*05d0*/  IMAD.SHL.U32 R5, R5, 0x4, RZ ;  /* 0x0000000405057824 */ /* 0x002fca00078e00ff */
[----:B------:R-:W1:Y:S01]  /*05e0*/  LDS R9, [R5+UR20] ;  /* 0x0000001405097984 */ /* 0x000e620008000800 */
[----:B------:R-:W-:-:S05]  /*05f0*/  IADD3 R6, P1, R5, UR28, RZ ;  /* 0x0000001c05067c10 */ /* 0x000fca000ff3e0ff */
[----:B------:R-:W-:-:S05]  /*0600*/  IMAD.X R7, RZ, RZ, UR29, P1 ;  /* 0x0000001dff077e24 */ /* 0x000fca00088e06ff */
[----:B-1----:R1:W2:Y:S01]  /*0610*/  ATOMG.E.EXCH.STRONG.GPU PT, RZ, [R6], R9 ;  /* 0x0000000906ff73a8 */ /* 0x0022a200041ee100 */
[----:B------:R-:W-:-:S04]  /*0620*/  DEPBAR {5,4,3,2,1,0} ;  /* 0x0000003f0000791a */ /* 0x000fc80000000000 */
[----:B------:R1:W-:Y:S01]  /*0630*/  UTMACCTL.IV [UR28] ;  /* 0x000000001c0079b9 */ /* 0x0003e20008000000 */
[----:B------:R-:W-:Y:S01]  /*0640*/  NOP ;  /* 0x0000000000007918 */ /* 0x000fe20000000000 */
.L_x_13:
[----:B------:R-:W-:Y:S05]  /*0650*/  @P0 BRA `(.L_x_14) ;  /* 0x00000000000c0947 */ /* 0x000fea0003800000 */
[----:B------:R0:W-:Y:S01]  /*0660*/  UTMACMDFLUSH ;  /* 0x00000000000079b7 */ /* 0x0001e20000000000 */
[----:B------:R-:W-:Y:S05]  /*0670*/  @P0 BRA `(.L_x_14) ;  /* 0x0000000000040947 */ /* 0x000fea0003800000 */
[----:B------:R-:W-:-:S04]  /*0680*/  DEPBAR.LE SB0, 0x0 ;  /* 0x000080000000791a */ /* 0x000fc80000000000 */
.L_x_14:
[----:B------:R-:W-:Y:S05]  /*0690*/  WARPSYNC.ALL ;  /* 0x0000000000007948 */ /* 0x000fea0003800000 */
[----:B--2---:R-:W-:Y:S06]  /*06a0*/  BAR.SYNC.DEFER_BLOCKING 0x0 ;  /* 0x0000000000007b1d */ /* 0x004fec0000010000 */
[----:B------:R-:W-:Y:S02]  /*06b0*/  BSSY B1, `(.L_x_15) ;  /* 0x000000b000017945 */ /* 0x000fe40003800000 */
[----:B------:R-:W-:Y:S06]  /*06c0*/  BAR.SYNC.DEFER_BLOCKING 0x0 ;  /* 0x0000000000007b1d */ /* 0x000fec0000010000 */
[----:B------:R2:W-:Y:S01]  /*06d0*/  @!P0 STS [R4], RZ ;  /* 0x000000ff04008388 */ /* 0x0005e20000000800 */
[----:B------:R-:W-:Y:S01]  /*06e0*/  NOP ;  /* 0x0000000000007918 */ /* 0x000fe20000000000 */
[----:B------:R-:W-:Y:S05]  /*06f0*/  @P2 BRA `(.L_x_16) ;  /* 0x0000000000182947 */ /* 0x000fea0003800000 */
[----:B-1-345:R-:W1:Y:S01]  /*0700*/  LDS R5, [UR20+0x8] ;  /* 0x00000814ff057984 */ /* 0x03ae620008000800 */
[----:B------:R-:W3:Y:S01]  /*0710*/  LDC.64 R12, c[0x0][0x218] ;  /* 0x00008600ff0c7b82 */ /* 0x000ee20000000a00 */
[----:B------:R-:W-:Y:S02]  /*0720*/  IMAD.MOV.U32 R6, RZ, RZ, 0x70 ;  /* 0x00000070ff067424 */ /* 0x000fe400078e00ff */
[----:B---3--:R3:W-:Y:S03]  /*0730*/  STS.64 [UR20], R12 ;  /* 0x0000000cff007988 */ /* 0x0087e60008000a14 */
[----:B-1----:R-:W-:-:S05]  /*0740*/  LOP3.LUT R5, R5, 0x10, R6, 0xd8, !PT ;  /* 0x0000001005057812 */ /* 0x002fca00078ed806 */
[----:B------:R3:W-:Y:S02]  /*0750*/  STS [UR20+0x8], R5 ;  /* 0x00000805ff007988 */ /* 0x0007e40008000814 */
.L_x_16:
[----:B-1----:R-:W-:Y:S05]  /*0760*/  BSYNC B1 ;  /* 0x0000000000017941 */ /* 0x002fea0003800000 */
.L_x_15:
[----:B------:R-:W-:Y:S04]  /*0770*/  BSSY B2, `(.L_x_17) ;  /* 0x000000f000027945 */ /* 0x000fe80003800000 */
[----:B------:R-:W-:Y:S04]  /*0780*/  BSSY B1, `(.L_x_18) ;  /* 0x000000c000017945 */ /* 0x000fe80003800000 */
[----:B------:R-:W-:Y:S05]  /*0790*/  @P2 BRA `(.L_x_19) ;  /* 0x0000000000282947 */ /* 0x000fea0003800000 */
[----:B---345:R-:W1:Y:S01]  /*07a0*/  LDS R5, [UR20+0x34] ;  /* 0x00003414ff057984 */ /* 0x038e620008000800 */
[----:B------:R-:W-:Y:S01]  /*07b0*/  IMAD.MOV.U32 R6, RZ, RZ, 0x3f000000 ;  /* 0x3f000000ff067424 */ /* 0x000fe200078e00ff */
[----:B------:R-:W-:Y:S05]  /*07c0*/  @P2 BREAK B1 ;  /* 0x0000000000012942 */ /* 0x000fea0003800000 */
[----:B-1----:R-:W-:-:S05]  /*07d0*/  LOP3.LUT R5, R5, 0xff000000, R6, 0xb8, !PT ;  /* 0xff00000005057812 */ /* 0x002fca00078eb806 */
[----:B------:R1:W-:Y:S01]  /*07e0*/  STS [UR20+0x34], R5 ;  /* 0x00003405ff007988 */ /* 0x0003e20008000814 */
[----:B------:R-:W-:Y:S05]  /*07f0*/  @P2 BRA `(.L_x_20) ;  /* 0x0000000000182947 */ /* 0x000fea0003800000 */
[----:B------:R-:W3:Y:S01]  /*0800*/  LDS R6, [UR20+0x38] ;  /* 0x00003814ff067984 */ /* 0x000ee20008000800 */
[----:B-1----:R-:W-:-:S05]  /*0810*/  IMAD.MOV.U32 R5, RZ, RZ, 0x3f ;  /* 0x0000003fff057424 */ /* 0x002fca00078e00ff */
[----:B---3--:R-:W-:-:S05]  /*0820*/  LOP3.LUT R5, R6, 0xff, R5, 0xb8, !PT ;  /* 0x000000ff06057812 */ /* 0x008fca00078eb805 */
[----:B------:R1:W-:Y:S02]  /*0830*/  STS [UR20+0x38], R5 ;  /* 0x00003805ff007988 */ /* 0x0003e40008000814 */
.L_x_19:
[----:B------:R-:W-:Y:S05]  /*0840*/  BSYNC B1 ;  /* 0x0000000000017941 */ /* 0x000fea0003800000 */
.L_x_18:
[----:B------:R1:W-:Y:S02]  /*0850*/  @!P2 STS [UR20+0x20], R8 ;  /* 0x00002008ff00a988 */ /* 0x0003e40008000814 */
.L_x_20:
[----:B------:R-:W-:Y:S05]  /*0860*/  BSYNC B2 ;  /* 0x0000000000027941 */ /* 0x000fea0003800000 */
.L_x_17:
[----:B------:R-:W-:Y:S05]  /*0870*/  WARPSYNC.ALL ;  /* 0x0000000000007948 */ /* 0x000fea0003800000 */
[----:B-1-345:R-:W1:Y:S01]  /*0880*/  LDC R5, c[0x0][0x22c] ;  /* 0x00008b00ff057b82 */ /* 0x03ae620000000800 */
[----:B------:R-:W-:Y:S01]  /*0890*/  BSSY B2, `(.L_x_21) ;  /* 0x000000b000027945 */ /* 0x000fe20003800000 */
[----:B-1----:R-:W-:-:S03]  /*08a0*/  VIADD R5, R5, 0xffffffff ;  /* 0xffffffff05057836 */ /* 0x002fc60000000000 */
[----:B------:R-:W-:Y:S05]  /*08b0*/  @P2 BRA `(.L_x_22) ;  /* 0x0000000000202947 */ /* 0x000fea0003800000 */
[----:B------:R-:W1:Y:S01]  /*08c0*/  LDS R6, [UR20+0x1c] ;  /* 0x00001c14ff067984 */ /* 0x000e620008000800 */
[----:B------:R-:W3:Y:S03]  /*08d0*/  LDC.64 R12, c[0x0][0x240] ;  /* 0x00009000ff0c7b82 */ /* 0x000ee60000000a00 */
[----:B------:R4:W-:Y:S01]  /*08e0*/  STS [UR20+0x24], R5 ;  /* 0x00002405ff007988 */ /* 0x0009e20008000814 */
[--C-:B---3--:R-:W-:Y:S02]  /*08f0*/  SHF.R.U32.HI R9, RZ, 0x4, R13.reuse ;  /* 0x00000004ff097819 */ /* 0x108fe4000001160d */
[----:B------:R-:W-:-:S05]  /*0900*/  SHF.R.U64 R7, R12, 0x4, R13 ;  /* 0x000000040c077819 */ /* 0x000fca000000120d */
[----:B------:R4:W-:Y:S01]  /*0910*/  STS [UR20+0xc], R7 ;  /* 0x00000c07ff007988 */ /* 0x0009e20008000814 */
[----:B-1----:R-:W-:-:S05]  /*0920*/  LOP3.LUT R6, R6, 0xf, R9, 0xb8, !PT ;  /* 0x0000000f06067812 */ /* 0x002fca00078eb809 */
[----:B------:R4:W-:Y:S02]  /*0930*/  STS [UR20+0x1c], R6 ;  /* 0x00001c06ff007988 */ /* 0x0009e40008000814 */
.L_x_22:
[----:B------:R-:W-:Y:S05]  /*0940*/  BSYNC B2 ;  /* 0x0000000000027941 */ /* 0x000fea0003800000 */
.L_x_21:
[----:B------:R-:W-:Y:S04]  /*0950*/  BSSY B3, `(.L_x_23) ;  /* 0x000001d000037945 */ /* 0x000fe80003800000 */
[----:B------:R-:W-:Y:S04]  /*0960*/  BSSY B2, `(.L_x_24) ;  /* 0x0000018000027945 */ /* 0x000fe80003800000 */
[----:B------:R-:W-:Y:S05]  /*0970*/  @P2 BRA `(.L_x_25) ;  /* 0x00000000001c2947 */ /* 0x000fea0003800000 */
[----:B----4-:R-:W1:Y:S02]  /*0980*/  LDS R6, [UR20+0x34] ;  /* 0x00003414ff067984 */ /* 0x010e640008000800 */
[----:B-1----:R-:W-:-:S05]  /*0990*/  LOP3.LUT R6, R6, 0x7, RZ, 0xb8, !PT ;  /* 0x0000000706067812 */ /* 0x002fca00078eb8ff */
[----:B------:R1:W-:Y:S01]  /*09a0*/  STS [UR20+0x34], R6 ;  /* 0x00003406ff007988 */ /* 0x0003e20008000814 */
[----:B------:R-:W-:Y:S05]  /*09b0*/  @P2 BRA `(.L_x_26) ;  /* 0x00000000001c2947 */ /* 0x000fea0003800000 */
[----:B-1----:R-:W1:Y:S02]  /*09c0*/  LDS R6, [UR20+0x34] ;  /* 0x00003414ff067984 */ /* 0x002e640008000800 */
[----:B-1----:R-:W-:-:S05]  /*09d0*/  LOP3.LUT R6, R6, 0x38, RZ, 0xb8, !PT ;  /* 0x0000003806067812 */ /* 0x002fca00078eb8ff */
[----:B------:R1:W-:Y:S02]  /*09e0*/  STS [UR20+0x34], R6 ;  /* 0x00003406ff007988 */ /* 0x0003e40008000814 */
.L_x_25:
[----:B------:R-:W-:Y:S05]  /*09f0*/  @P2 BRA `(.L_x_27) ;  /* 0x00000000001c2947 */ /* 0x000fea0003800000 */
[----:B-1--4-:R-:W1:Y:S02]  /*0a00*/  LDS R6, [UR20+0x8] ;  /* 0x00000814ff067984 */ /* 0x012e640008000800 */
[----:B-1----:R-:W-:-:S05]  /*0a10*/  LOP3.LUT R6, R6, 0x780, RZ, 0xb8, !PT ;  /* 0x0000078006067812 */ /* 0x002fca00078eb8ff */
[----:B------:R3:W-:Y:S02]  /*0a20*/  STS [UR20+0x8], R6 ;  /* 0x00000806ff007988 */ /* 0x0007e40008000814 */
.L_x_26:
[----:B------:R-:W-:Y:S05]  /*0a30*/  @P2 BRA `(.L_x_28) ;  /* 0x0000000000282947 */ /* 0x000fea0003800000 */
[----:B-1-3--:R-:W1:Y:S02]  /*0a40*/  LDS R6, [UR20+0x8] ;  /* 0x00000814ff067984 */ /* 0x00ae640008000800 */
[----:B-1----:R-:W-:-:S05]  /*0a50*/  LOP3.LUT R6, R6, 0x1800, RZ, 0xb8, !PT ;  /* 0x0000180006067812 */ /* 0x002fca00078eb8ff */
[----:B------:R3:W-:Y:S02]  /*0a60*/  STS [UR20+0x8], R6 ;  /* 0x00000806ff007988 */ /* 0x0007e40008000814 */
.L_x_27:
[----:B------:R-:W-:Y:S05]  /*0a70*/  @P2 BREAK B2 ;  /* 0x0000000000022942 */ /* 0x000fea0003800000 */
[----:B------:R-:W-:Y:S05]  /*0a80*/  @P2 BRA `(.L_x_29) ;  /* 0x0000000000242947 */ /* 0x000fea0003800000 */
[----:B-1-34-:R-:W1:Y:S01]  /*0a90*/  LDS R6, [UR20+0x8] ;  /* 0x00000814ff067984 */ /* 0x01ae620008000800 */
[----:B------:R-:W-:-:S05]  /*0aa0*/  IMAD.MOV.U32 R7, RZ, RZ, 0x6000 ;  /* 0x00006000ff077424 */ /* 0x000fca00078e00ff */
[----:B-1----:R-:W-:-:S04]  /*0ab0*/  LOP3.LUT R6, R6, 0x4000, R7, 0xd8, !PT ;  /* 0x0000400006067812 */ /* 0x002fc800078ed807 */
[----:B------:R-:W-:-:S05]  /*0ac0*/  LOP3.LUT R6, R6, 0x400000, RZ, 0xb8, !PT ;  /* 0x0040000006067812 */ /* 0x000fca00078eb8ff */
[----:B------:R4:W-:Y:S02]  /*0ad0*/  STS [UR20+0x8], R6 ;  /* 0x00000806ff007988 */ /* 0x0009e40008000814 */
.L_x_28:
[----:B------:R-:W-:Y:S05]  /*0ae0*/  BSYNC B2 ;  /* 0x0000000000027941 */ /* 0x000fea0003800000 */
.L_x_24:
[----:B-1-34-:R-:W1:Y:S02]  /*0af0*/  @!P2 LDS R6, [UR20+0x8] ;  /* 0x00000814ff06a984 */ /* 0x01ae640008000800 */
[----:B-1----:R-:W-:-:S05]  /*0b00*/  @!P2 LOP3.LUT R6, R6, 0x8000, RZ, 0xb8, !PT ;  /* 0x000080000606a812 */ /* 0x002fca00078eb8ff */
[----:B------:R5:W-:Y:S02]  /*0b10*/  @!P2 STS [UR20+0x8], R6 ;  /* 0x00000806ff00a988 */ /* 0x000be40008000814 */
.L_x_29:
[----:B------:R-:W-:Y:S05]  /*0b20*/  BSYNC B3 ;  /* 0x0000000000037941 */ /* 0x000fea0003800000 */
.L_x_23:
[----:B------:R-:W-:Y:S05]  /*0b30*/  WARPSYNC.ALL ;  /* 0x0000000000007948 */ /* 0x000fea0003800000 */
[----:B------:R-:W-:-:S04]  /*0b40*/  UIADD3 UR31, UR5, 0x80, URZ ;  /* 0x00000080051f7890 */ /* 0x000fc8000fffe03f */
[----:B------:R-:W-:-:S04]  /*0b50*/  UIADD3 UR30, UP0, UR31, UR32, URZ ;  /* 0x000000201f1e7290 */ /* 0x000fc8000ff1e03f */
[----:B------:R-:W-:Y:S01]  /*0b60*/  ULEA.HI.X.SX32 UR31, UR31, UR33, 0x1, UP0 ;  /* 0x000000211f1f7291 */ /* 0x000fe200080f0e3f */
[----:B------:R-:W-:Y:S11]  /*0b70*/  @P0 BRA `(.L_x_30) ;  /* 0x0000000000280947 */ /* 0x000ff60003800000 */
[----:B-1-345:R-:W1:Y:S01]  /*0b80*/  S2R R6, SR_LANEID ;  /* 0x0000000000067919 */ /* 0x03ae620000000000 */
[----:B------:R-:W-:Y:S05]  /*0b90*/  WARPSYNC.ALL ;  /* 0x0000000000007948 */ /* 0x000fea0003800000 */
[----:B-1----:R-:W-:-:S05]  /*0ba0*/  IMAD.SHL.U32 R8, R6, 0x4, RZ ;  /* 0x0000000406087824 */ /* 0x002fca00078e00ff */
[----:B------:R-:W1:Y:S01]  /*0bb0*/  LDS R9, [R8+UR20] ;  /* 0x0000001408097984 */ /* 0x000e620008000800 */
[----:B------:R-:W-:-:S05]  /*0bc0*/  IADD3 R6, P1, R8, UR30, RZ ;  /* 0x0000001e08067c10 */ /* 0x000fca000ff3e0ff */
[----:B------:R-:W-:-:S05]  /*0bd0*/  IMAD.X R7, RZ, RZ, UR31, P1 ;  /* 0x0000001fff077e24 */ /* 0x000fca00088e06ff */
[----:B-1----:R1:W3:Y:S01]  /*0be0*/  ATOMG.E.EXCH.STRONG.GPU PT, RZ, [R6], R9 ;  /* 0x0000000906ff73a8 */ /* 0x0022e200041ee100 */
[----:B------:R-:W-:-:S04]  /*0bf0*/  DEPBAR {5,4,3,2,1,0} ;  /* 0x0000003f0000791a */ /* 0x000fc80000000000 */
[----:B------:R1:W-:Y:S01]  /*0c00*/  UTMACCTL.IV [UR30] ;  /* 0x000000001e0079b9 */ /* 0x0003e20008000000 */
[----:B------:R-:W-:Y:S01]  /*0c10*/  NOP ;  /* 0x0000000000007918 */ /* 0x000fe20000000000 */
.L_x_30:
[----:B------:R-:W-:Y:S05]  /*0c20*/  @P0 BRA `(.L_x_31) ;  /* 0x00000000000c0947 */ /* 0x000fea0003800000 */
[----:B------:R0:W-:Y:S01]  /*0c30*/  UTMACMDFLUSH ;  /* 0x00000000000079b7 */ /* 0x0001e20000000000 */
[----:B------:R-:W-:Y:S05]  /*0c40*/  @P0 BRA `(.L_x_31) ;  /* 0x0000000000040947 */ /* 0x000fea0003800000 */
[----:B------:R-:W-:-:S04]  /*0c50*/  DEPBAR.LE SB0, 0x0 ;  /* 0x000080000000791a */ /* 0x000fc80000000000 */
.L_x_31:
[----:B------:R-:W-:Y:S05]  /*0c60*/  WARPSYNC.ALL ;  /* 0x0000000000007948 */ /* 0x000fea0003800000 */
[----:B---3--:R-:W-:Y:S06]  /*0c70*/  BAR.SYNC.DEFER_BLOCKING 0x0 ;  /* 0x0000000000007b1d */ /* 0x008fec0000010000 */
[----:B------:R-:W-:Y:S02]  /*0c80*/  BSSY B3, `(.L_x_32) ;  /* 0x000000b000037945 */ /* 0x000fe40003800000 */
[----:B------:R-:W-:Y:S06]  /*0c90*/  BAR.SYNC.DEFER_BLOCKING 0x0 ;  /* 0x0000000000007b1d */ /* 0x000fec0000010000 */
[----:B------:R3:W-:Y:S01]  /*0ca0*/  @!P0 STS [R4], RZ ;  /* 0x000000ff04008388 */ /* 0x0007e20000000800 */
[----:B------:R-:W-:Y:S01]  /*0cb0*/  NOP ;  /* 0x0000000000007918 */ /* 0x000fe20000000000 */
[----:B------:R-:W-:Y:S05]  /*0cc0*/  @P2 BRA `(.L_x_33) ;  /* 0x0000000000182947 */ /* 0x000fea0003800000 */
[----:B--23--:R-:W2:Y:S01]  /*0cd0*/  LDS R4, [UR20+0x8] ;  /* 0x00000814ff047984 */ /* 0x00cea20008000800 */
[----:B-1----:R-:W1:Y:S01]  /*0ce0*/  LDC.64 R8, c[0x0][0x220] ;  /* 0x00008800ff087b82 */ /* 0x002e620000000a00 */
[----:B----4-:R-:W-:Y:S02]  /*0cf0*/  IMAD.MOV.U32 R7, RZ, RZ, 0x70 ;  /* 0x00000070ff077424 */ /* 0x010fe400078e00ff */
[----:B-1----:R1:W-:Y:S03]  /*0d00*/  STS.64 [UR20], R8 ;  /* 0x00000008ff007988 */ /* 0x0023e60008000a14 */
[----:B--2---:R-:W-:-:S05]  /*0d10*/  LOP3.LUT R4, R4, 0x10, R7, 0xd8, !PT ;  /* 0x0000001004047812 */ /* 0x004fca00078ed807 */
[----:B------:R1:W-:Y:S02]  /*0d20*/  STS [UR20+0x8], R4 ;  /* 0x00000804ff007988 */ /* 0x0003e40008000814 */
.L_x_33:
[----:B-1----:R-:W-:Y:S05]  /*0d30*/  BSYNC B3 ;  /* 0x0000000000037941 */ /* 0x002fea0003800000 */
.L_x_32:
[----:B------:R-:W-:Y:S04]  /*0d40*/  BSSY B3, `(.L_x_34) ;  /* 0x0000033000037945 */ /* 0x000fe80003800000 */
[----:B------:R-:W-:Y:S04]  /*0d50*/  BSSY B4, `(.L_x_35) ;  /* 0x000002e000047945 */ /* 0x000fe80003800000 */
[----:B------:R-:W-:Y:S05]  /*0d60*/  @P2 BRA `(.L_x_36) ;  /* 0x0000000000242947 */ /* 0x000fea0003800000 */
[----:B--23--:R-:W1:Y:S01]  /*0d70*/  LDS R4, [UR20+0x34] ;  /* 0x00003414ff047984 */ /* 0x00ce620008000800 */
[----:B----4-:R-:W-:-:S05]  /*0d80*/  IMAD.MOV.U32 R7, RZ, RZ, 0x3f000000 ;  /* 0x3f000000ff077424 */ /* 0x010fca00078e00ff */
[----:B-1----:R-:W-:-:S05]  /*0d90*/  LOP3.LUT R4, R4, 0xff000000, R7, 0xb8, !PT ;  /* 0xff00000004047812 */ /* 0x002fca00078eb807 */
[----:B------:R1:W-:Y:S01]  /*0da0*/  STS [UR20+0x34], R4 ;  /* 0x00003404ff007988 */ /* 0x0003e20008000814 */
[----:B------:R-:W-:Y:S05]  /*0db0*/  @P2 BRA `(.L_x_37) ;  /* 0x0000000000182947 */ /* 0x000fea0003800000 */
[----:B-1----:R-:W1:Y:S01]  /*0dc0*/  LDS R4, [UR20+0x38] ;  /* 0x00003814ff047984 */ /* 0x002e620008000800 */
[----:B------:R-:W-:-:S05]  /*0dd0*/  IMAD.MOV.U32 R7, RZ, RZ, 0xff ;  /* 0x000000ffff077424 */ /* 0x000fca00078e00ff */
[----:B-1----:R-:W-:-:S05]  /*0de0*/  LOP3.LUT R4, R4, 0xff, R7, 0xb8, !PT ;  /* 0x000000ff04047812 */ /* 0x002fca00078eb807 */
[----:B------:R1:W-:Y:S02]  /*0df0*/  STS [UR20+0x38], R4 ;  /* 0x00003804ff007988 */ /* 0x0003e40008000814 */
.L_x_36:
[----:B------:R-:W-:Y:S05]  /*0e00*/  @P2 BRA `(.L_x_38) ;  /* 0x00000000000c2947 */ /* 0x000fea0003800000 */
[----:B------:R1:W-:Y:S02]  /*0e10*/  STS [UR20+0x20], R5 ;  /* 0x00002005ff007988 */ /* 0x0003e40008000814 */
.L_x_37:
[----:B------:R-:W-:Y:S05]  /*0e20*/  @P2 BRA `(.L_x_39) ;  /* 0x0000000000242947 */ /* 0x000fea0003800000 */
[----:B------:R1:W-:Y:S02]  /*0e30*/  STS [UR20+0x24], R3 ;  /* 0x00002403ff007988 */ /* 0x0003e40008000814 */
.L_x_38:
[----:B------:R-:W-:Y:S05]  /*0e40*/  @P2 BRA `(.L_x_40) ;  /* 0x00000000002c2947 */ /* 0x000fea0003800000 */
[----:B-1----:R-:W1:Y:S01]  /*0e50*/  LDS R3, [UR20+0x1c] ;  /* 0x00001c14ff037984 */ /* 0x002e620008000800 */
[----:B--234-:R-:W5:Y:S02]  /*0e60*/  LDC.64 R4, c[0x0][0x248] ;  /* 0x00009200ff047b82 */ /* 0x01cf640000000a00 */
[--C-:B-----5:R-:W-:Y:S02]  /*0e70*/  SHF.R.U32.HI R6, RZ, 0x4, R5.reuse ;  /* 0x00000004ff067819 */ /* 0x120fe40000011605 */
[----:B------:R-:W-:-:S05]  /*0e80*/  SHF.R.U64 R4, R4, 0x4, R5 ;  /* 0x0000000404047819 */ /* 0x000fca0000001205 */
[----:B------:R2:W-:Y:S01]  /*0e90*/  STS [UR20+0xc], R4 ;  /* 0x00000c04ff007988 */ /* 0x0005e20008000814 */
[----:B-1----:R-:W-:-:S05]  /*0ea0*/  LOP3.LUT R3, R3, 0xf, R6, 0xb8, !PT ;  /* 0x0000000f03037812 */ /* 0x002fca00078eb806 */
[----:B------:R2:W-:Y:S02]  /*0eb0*/  STS [UR20+0x1c], R3 ;  /* 0x00001c03ff007988 */ /* 0x0005e40008000814 */
.L_x_39:
[----:B------:R-:W-:Y:S05]  /*0ec0*/  @P2 BRA `(.L_x_41) ;  /* 0x00000000001c2947 */ /* 0x000fea0003800000 */
[----:B--2---:R-:W2:Y:S02]  /*0ed0*/  LDS R3, [UR20+0x34] ;  /* 0x00003414ff037984 */ /* 0x004ea40008000800 */
[----:B--2---:R-:W-:-:S05]  /*0ee0*/  LOP3.LUT R3, R3, 0x7, RZ, 0xb8, !PT ;  /* 0x0000000703037812 */ /* 0x004fca00078eb8ff */
[----:B------:R2:W-:Y:S02]  /*0ef0*/  STS [UR20+0x34], R3 ;  /* 0x00003403ff007988 */ /* 0x0005e40008000814 */
.L_x_40:
[----:B------:R-:W-:Y:S05]  /*0f00*/  @P2 BRA `(.L_x_42) ;  /* 0x00000000001c2947 */ /* 0x000fea0003800000 */
[----:B-12---:R-:W1:Y:S02]  /*0f10*/  LDS R3, [UR20+0x34] ;  /* 0x00003414ff037984 */ /* 0x006e640008000800 */
[----:B-1----:R-:W-:-:S05]  /*0f20*/  LOP3.LUT R3, R3, 0x38, RZ, 0xb8, !PT ;  /* 0x0000003803037812 */ /* 0x002fca00078eb8ff */
[----:B------:R1:W-:Y:S02]  /*0f30*/  STS [UR20+0x34], R3 ;  /* 0x00003403ff007988 */ /* 0x0003e40008000814 */
.L_x_41:
[----:B------:R-:W-:Y:S05]  /*0f40*/  @P2 BRA `(.L_x_43) ;  /* 0x00000000001c2947 */ /* 0x000fea0003800000 */
[----:B-12---:R-:W1:Y:S02]  /*0f50*/  LDS R3, [UR20+0x8] ;  /* 0x00000814ff037984 */ /* 0x006e640008000800 */
[----:B-1----:R-:W-:-:S05]  /*0f60*/  LOP3.LUT R3, R3, 0x780, RZ, 0xb8, !PT ;  /* 0x0000078003037812 */ /* 0x002fca00078eb8ff */
[----:B------:R1:W-:Y:S02]  /*0f70*/  STS [UR20+0x8], R3 ;  /* 0x00000803ff007988 */ /* 0x0003e40008000814 */
.L_x_42:
[----:B------:R-:W-:Y:S05]  /*0f80*/  @P2 BRA `(.L_x_44) ;  /* 0x0000000000282947 */ /* 0x000fea0003800000 */
[----:B-12---:R-:W1:Y:S02]  /*0f90*/  LDS R3, [UR20+0x8] ;  /* 0x00000814ff037984 */ /* 0x006e640008000800 */
[----:B-1----:R-:W-:-:S05]  /*0fa0*/  LOP3.LUT R3, R3, 0x1800, RZ, 0xb8, !PT ;  /* 0x0000180003037812 */ /* 0x002fca00078eb8ff */
[----:B------:R1:W-:Y:S02]  /*0fb0*/  STS [UR20+0x8], R3 ;  /* 0x00000803ff007988 */ /* 0x0003e40008000814 */
.L_x_43:
[----:B------:R-:W-:Y:S05]  /*0fc0*/  @P2 BREAK B4 ;  /* 0x0000000000042942 */ /* 0x000fea0003800000 */
[----:B------:R-:W-:Y:S05]  /*0fd0*/  @P2 BRA `(.L_x_45) ;  /* 0x0000000000242947 */ /* 0x000fea0003800000 */
[----:B-12---:R-:W1:Y:S01]  /*0fe0*/  LDS R3, [UR20+0x8] ;  /* 0x00000814ff037984 */ /* 0x006e620008000800 */
[----:B---3--:R-:W-:-:S05]  /*0ff0*/  IMAD.MOV.U32 R4, RZ, RZ, 0x6000 ;  /* 0x00006000ff047424 */ /* 0x008fca00078e00ff */
[----:B-1----:R-:W-:-:S04]  /*1000*/  LOP3.LUT R3, R3, 0x4000, R4, 0xd8, !PT ;  /* 0x0000400003037812 */ /* 0x002fc800078ed804 */
[----:B------:R-:W-:-:S05]  /*1010*/  LOP3.LUT R3, R3, 0x400000, RZ, 0xb8, !PT ;  /* 0x0040000003037812 */ /* 0x000fca00078eb8ff */
[----:B------:R1:W-:Y:S02]  /*1020*/  STS [UR20+0x8], R3 ;  /* 0x00000803ff007988 */ /* 0x0003e40008000814 */
.L_x_44:
[----:B------:R-:W-:Y:S05]  /*1030*/  BSYNC B4 ;  /* 0x0000000000047941 */ /* 0x000fea0003800000 */
.L_x_35:
[----:B-12---:R-:W1:Y:S02]  /*1040*/  @!P2 LDS R3, [UR20+0x8] ;  /* 0x00000814ff03a984 */ /* 0x006e640008000800 */
[----:B-1----:R-:W-:-:S05]  /*1050*/  @!P2 LOP3.LUT R3, R3, 0x8000, RZ, 0xb8, !PT ;  /* 0x000080000303a812 */ /* 0x002fca00078eb8ff */
[----:B------:R1:W-:Y:S02]  /*1060*/  @!P2 STS [UR20+0x8], R3 ;  /* 0x00000803ff00a988 */ /* 0x0003e40008000814 */
.L_x_45:
[----:B------:R-:W-:Y:S05]  /*1070*/  BSYNC B3 ;  /* 0x0000000000037941 */ /* 0x000fea0003800000 */
.L_x_34:
[----:B------:R-:W-:Y:S05]  /*1080*/  WARPSYNC.ALL ;  /* 0x0000000000007948 */ /* 0x000fea0003800000 */
[----:B------:R-:W-:Y:S01]  /*1090*/  UIADD3 UR5, UR5, 0x100, URZ ;  /* 0x0000010005057890 */ /* 0x000fe2000fffe03f */
[----:B------:R-:W-:Y:S02]  /*10a0*/  ISETP.GE.AND P1, PT, R11, 0x1, PT ;  /* 0x000000010b00780c */ /* 0x000fe40003f26270 */
[----:B------:R-:W-:Y:S02]  /*10b0*/  CS2R R56, SRZ ;  /* 0x0000000000387805 */ /* 0x000fe4000001ff00 */
[----:B------:R-:W-:Y:S01]  /*10c0*/  CS2R R58, SRZ ;  /* 0x00000000003a7805 */ /* 0x000fe2000001ff00 */
[----:B------:R-:W-:Y:S01]  /*10d0*/  UIADD3 UR32, UP0, UR5, UR32, URZ ;  /* 0x0000002005207290 */ /* 0x000fe2000ff1e03f */
[----:B------:R-:W-:-:S02]  /*10e0*/  CS2R R60, SRZ ;  /* 0x00000000003c7805 */ /* 0x000fc4000001ff00 */
[----:B------:R-:W-:Y:S02]  /*10f0*/  CS2R R62, SRZ ;  /* 0x00000000003e7805 */ /* 0x000fe4000001ff00 */
[----:B------:R-:W-:Y:S01]  /*1100*/  CS2R R64, SRZ ;  /* 0x0000000000407805 */ /* 0x000fe2000001ff00 */
[----:B------:R-:W-:Y:S01]  /*1110*/  ULEA.HI.X.SX32 UR33, UR5, UR33, 0x1, UP0 ;  /* 0x0000002105217291 */ /* 0x000fe200080f0e3f */
[----:B------:R-:W-:Y:S02]  /*1120*/  CS2R R66, SRZ ;  /* 0x0000000000427805 */ /* 0x000fe4000001ff00 */
[----:B------:R-:W-:Y:S02]  /*1130*/  CS2R R68, SRZ ;  /* 0x0000000000447805 */ /* 0x000fe4000001ff00 */
[----:B------:R-:W-:Y:S02]  /*1140*/  CS2R R70, SRZ ;  /* 0x0000000000467805 */ /* 0x000fe4000001ff00 */
[----:B------:R-:W-:-:S02]  /*1150*/  CS2R R72, SRZ ;  /* 0x0000000000487805 */ /* 0x000fc4000001ff00 */
[----:B------:R-:W-:Y:S02]  /*1160*/  CS2R R74, SRZ ;  /* 0x00000000004a7805 */ /* 0x000fe4000001ff00 */
[----:B------:R-:W-:Y:S02]  /*1170*/  CS2R R76, SRZ ;  /* 0x00000000004c7805 */ /* 0x000fe4000001ff00 */
        /* <DEDUP_REMOVED lines=8> */
[----:B------:R-:W-:Y:S01]  /*1200*/  CS2R R30, SRZ ;  /* 0x00000000001e7805 */ /* 0x000fe2000001ff00 */
[----:B------:R-:W-:Y:S01]  /*1210*/  IMAD.MOV.U32 R32, RZ, RZ, RZ ;  /* 0x000000ffff207224 */ /* 0x000fe200078e00ff */
[----:B------:R-:W-:Y:S06]  /*1220*/  @P0 BRA `(.L_x_46) ;  /* 0x0000000000280947 */ /* 0x000fec0003800000 */
[----:B-12---:R-:W4:Y:S01]  /*1230*/  S2R R3, SR_LANEID ;  /* 0x0000000000037919 */ /* 0x006f220000000000 */
[----:B------:R-:W-:Y:S05]  /*1240*/  WARPSYNC.ALL ;  /* 0x0000000000007948 */ /* 0x000fea0003800000 */
[----:B----45:R-:W-:-:S05]  /*1250*/  IMAD.SHL.U32 R6, R3, 0x4, RZ ;  /* 0x0000000403067824 */ /* 0x030fca00078e00ff */
[----:B------:R-:W1:Y:S01]  /*1260*/  LDS R3, [R6+UR20] ;  /* 0x0000001406037984 */ /* 0x000e620008000800 */
[----:B---3--:R-:W-:-:S05]  /*1270*/  IADD3 R4, P3, R6, UR32, RZ ;  /* 0x0000002006047c10 */ /* 0x008fca000ff7e0ff */
[----:B------:R-:W-:-:S05]  /*1280*/  IMAD.X R5, RZ, RZ, UR33, P3 ;  /* 0x00000021ff057e24 */ /* 0x000fca00098e06ff */
[----:B-1----:R1:W2:Y:S01]  /*1290*/  ATOMG.E.EXCH.STRONG.GPU PT, RZ, [R4], R3 ;  /* 0x0000000304ff73a8 */ /* 0x0022a200041ee100 */
[----:B------:R-:W-:-:S04]  /*12a0*/  DEPBAR {5,4,3,2,1,0} ;  /* 0x0000003f0000791a */ /* 0x000fc80000000000 */
[----:B------:R1:W-:Y:S01]  /*12b0*/  UTMACCTL.IV [UR32] ;  /* 0x00000000200079b9 */ /* 0x0003e20008000000 */
[----:B------:R-:W-:Y:S01]  /*12c0*/  NOP ;  /* 0x0000000000007918 */ /* 0x000fe20000000000 */
.L_x_46:
[----:B------:R-:W-:Y:S05]  /*12d0*/  @P0 BRA `(.L_x_47) ;  /* 0x00000000000c0947 */ /* 0x000fea0003800000 */
[----:B------:R0:W-:Y:S01]  /*12e0*/  UTMACMDFLUSH ;  /* 0x00000000000079b7 */ /* 0x0001e20000000000 */
[----:B------:R-:W-:Y:S05]  /*12f0*/  @P0 BRA `(.L_x_47) ;  /* 0x0000000000040947 */ /* 0x000fea0003800000 */
[----:B------:R-:W-:-:S04]  /*1300*/  DEPBAR.LE SB0, 0x0 ;  /* 0x000080000000791a */ /* 0x000fc80000000000 */
.L_x_47:
[----:B------:R-:W-:Y:S05]  /*1310*/  WARPSYNC.ALL ;  /* 0x0000000000007948 */ /* 0x000fea0003800000 */
[----:B--2---:R-:W-:Y:S01]  /*1320*/  BAR.SYNC.DEFER_BLOCKING 0x0 ;  /* 0x0000000000007b1d */ /* 0x004fe20000010000 */
[----:B------:R-:W-:Y:S01]  /*1330*/  USHF.L.U32 UR15, UR34, 0x6, URZ ;  /* 0x00000006220f7899 */ /* 0x000fe2000800063f */
[----:B------:R-:W-:Y:S01]  /*1340*/  IMAD.MOV.U32 R33, RZ, RZ, RZ ;  /* 0x000000ffff217224 */ /* 0x000fe200078e00ff */
[----:B------:R-:W-:Y:S02]  /*1350*/  CS2R R34, SRZ ;  /* 0x0000000000227805 */ /* 0x000fe4000001ff00 */
[----:B------:R-:W-:-:S02]  /*1360*/  CS2R R36, SRZ ;  /* 0x0000000000247805 */ /* 0x000fc4000001ff00 */
[----:B------:R-:W-:Y:S01]  /*1370*/  CS2R R38, SRZ ;  /* 0x0000000000267805 */ /* 0x000fe2000001ff00 */
[----:B------:R-:W-:Y:S01]  /*1380*/  VOTEU.ALL UP0, P2 ;  /* 0x00000000003f7886 */ /* 0x000fe20001000000 */
[----:B------:R-:W-:Y:S01]  /*1390*/  UMOV UR6, 0x1 ;  /* 0x0000000100067882 */ /* 0x000fe20000000000 */
[----:B------:R-:W-:Y:S01]  /*13a0*/  VOTEU.ALL UP1, P2 ;  /* 0x00000000003f7886 */ /* 0x000fe20001020000 */
[----:B------:R-:W-:Y:S01]  /*13b0*/  VOTEU.ALL UP2, P2 ;  /* 0x00000000003f7886 */ /* 0x000fe20001040000 */
[----:B------:R-:W-:Y:S01]  /*13c0*/  CS2R R40, SRZ ;  /* 0x0000000000287805 */ /* 0x000fe2000001ff00 */
[----:B------:R-:W-:-:S04]  /*13d0*/  @!UP0 UIADD3 UR8, -UR6, 0x100000, URZ ;  /* 0x0010000006088890 */ /* 0x000fc8000fffe13f */
[----:B------:R-:W-:Y:S02]  /*13e0*/  @!UP0 USHF.L.U32 UR9, UR8, 0xb, URZ ;  /* 0x0000000b08098899 */ /* 0x000fe4000800063f */
[----:B------:R-:W-:Y:S01]  /*13f0*/  @!UP0 USHF.L.U32 UR8, UR8, 0x1, URZ ;  /* 0x0000000108088899 */ /* 0x000fe2000800063f */
        /* <DEDUP_REMOVED lines=9> */
[----:B------:R-:W-:Y:S01]  /*1490*/  VOTEU.ALL UP0, P2 ;  /* 0x00000000003f7886 */ /* 0x000fe20001000000 */
[----:B------:R-:W-:Y:S02]  /*14a0*/  CS2R R48, SRZ ;  /* 0x0000000000307805 */ /* 0x000fe4000001ff00 */
[----:B------:R-:W-:Y:S02]  /*14b0*/  CS2R R50, SRZ ;  /* 0x0000000000327805 */ /* 0x000fe4000001ff00 */
[----:B------:R-:W-:Y:S02]  /*14c0*/  CS2R R52, SRZ ;  /* 0x0000000000347805 */ /* 0x000fe4000001ff00 */
[----:B------:R-:W-:Y:S01]  /*14d0*/  CS2R R54, SRZ ;  /* 0x0000000000367805 */ /* 0x000fe2000001ff00 */
[----:B------:R-:W2:Y:S02]  /*14e0*/  FENCE.VIEW.ASYNC.S ;  /* 0x00000000000073c6 */ /* 0x000ea40000000000 */
[----:B--2---:R-:W2:Y:S02]  /*14f0*/  @!UP0 SYNCS.EXCH.64 URZ, [UR20+0xf000], UR8 ;  /* 0x00f00008143f85b2 */ /* 0x004ea40008000100 */
[----:B--2---:R-:W-:Y:S06]  /*1500*/  BAR.SYNC.DEFER_BLOCKING 0x0 ;  /* 0x0000000000007b1d */ /* 0x004fec0000010000 */
[----:B------:R2:W4:Y:S02]  /*1510*/  @!UP1 SYNCS.EXCH.64 URZ, [UR20+0xf008], UR10 ;  /* 0x00f0080a143f95b2 */ /* 0x0005240008000100 */
[----:B----4-:R-:W-:Y:S01]  /*1520*/  BAR.SYNC.DEFER_BLOCKING 0x0 ;  /* 0x0000000000007b1d */ /* 0x010fe20000010000 */
[----:B--2---:R-:W-:-:S05]  /*1530*/  USHF.L.U32 UR11, UR23, 0x8, URZ ;  /* 0x00000008170b7899 */ /* 0x004fca000800063f */
[----:B------:R2:W4:Y:S01]  /*1540*/  @!UP2 SYNCS.EXCH.64 URZ, [UR20+0xf010], UR6 ;  /* 0x00f01006143fa5b2 */ /* 0x0005220008000100 */
[----:B------:R-:W-:Y:S06]  /*1550*/  @!P1 BRA `(.L_x_48) ;  /* 0x0000000400989947 */ /* 0x000fec0003800000 */
[----:B-1----:R-:W-:Y:S02]  /*1560*/  SHF.R.U32.HI R3, RZ, 0x5, R0 ;  /* 0x00000005ff037819 */ /* 0x002fe40000011600 */
[----:B------:R-:W-:Y:S02]  /*1570*/  CS2R R56, SRZ ;  /* 0x0000000000387805 */ /* 0x000fe4000001ff00 */
[----:B------:R-:W-:Y:S02]  /*1580*/  CS2R R58, SRZ ;  /* 0x00000000003a7805 */ /* 0x000fe4000001ff00 */
[----:B------:R-:W-:Y:S02]  /*1590*/  CS2R R60, SRZ ;  /* 0x00000000003c7805 */ /* 0x000fe4000001ff00 */
[----:B------:R-:W-:Y:S02]  /*15a0*/  R2UR UR21, R3 ;  /* 0x00000000031572ca */ /* 0x000fe400000e0000 */
        /* <DEDUP_REMOVED lines=28> */
[----:B------:R-:W-:Y:S01]  /*1770*/  CS2R R54, SRZ ;  /* 0x0000000000367805 */ /* 0x000fe2000001ff00 */
[----:B------:R-:W-:Y:S01]  /*1780*/  UMOV UR5, URZ ;  /* 0x0000003f00057c82 */ /* 0x000fe20008000000 */
[----:B------:R-:W-:-:S05]  /*1790*/  UMOV UR10, URZ ;  /* 0x0000003f000a7c82 */ /* 0x000fca0008000000 */
.L_x_50:
[----:B----4-:R-:W-:Y:S01]  /*17a0*/  BAR.SYNC.DEFER_BLOCKING 0x0 ;  /* 0x0000000000007b1d */ /* 0x010fe20000010000 */
[----:B------:R-:W-:Y:S01]  /*17b0*/  ULEA UR18, UR5, UR20, 0x3 ;  /* 0x0000001405127291 */ /* 0x000fe2000f8e183f */
[----:B------:R-:W-:Y:S01]  /*17c0*/  @!P2 IMAD.MOV.U32 R3, RZ, RZ, 0x5000 ;  /* 0x00005000ff03a424 */ /* 0x000fe200078e00ff */
[----:B------:R-:W-:Y:S01]  /*17d0*/  ELECT P0, URZ, PT ;  /* 0x00000000003f782f */ /* 0x000fe20003800000 */
[----:B------:R-:W-:-:S03]  /*17e0*/  ULEA UR8, UR5, UR20, 0xe ;  /* 0x0000001405087291 */ /* 0x000fc6000f8e703f */
[----:B------:R-:W-:Y:S02]  /*17f0*/  ISETP.LT.U32.AND P0, PT, R2, 0x20, P0 ;  /* 0x000000200200780c */ /* 0x000fe40000701070 */
[----:B------:R-:W-:Y:S01]  /*1800*/  ELECT P1, URZ, PT ;  /* 0x00000000003f782f */ /* 0x000fe20003820000 */
[----:B------:R-:W-:-:S03]  /*1810*/  ULEA UR12, UR5, UR20, 0xc ;  /* 0x00000014050c7291 */ /* 0x000fc6000f8e603f */
[----:B------:R-:W-:Y:S01]  /*1820*/  ISETP.LT.U32.AND P1, PT, R2, 0x20, P1 ;  /* 0x000000200200780c */ /* 0x000fe20000f21070 */
[----:B------:R-:W-:Y:S01]  /*1830*/  UMOV UR14, UR10 ;  /* 0x0000000a000e7c82 */ /* 0x000fe20008000000 */
[----:B------:R-:W-:-:S05]  /*1840*/  UIADD3 UR12, UR12, 0xc000, URZ ;  /* 0x0000c0000c0c7890 */ /* 0x000fca000fffe03f */
[----:B------:R-:W-:Y:S01]  /*1850*/  VOTEU.ANY UP0, P0 ;  /* 0x00000000003f7886 */ /* 0x000fe20000000100 */
[----:B------:R-:W-:Y:S01]  /*1860*/  VOTEU.ANY UP2, P0 ;  /* 0x00000000003f7886 */ /* 0x000fe20000040100 */
[----:B------:R1:W-:Y:S01]  /*1870*/  @!P2 SYNCS.ARRIVE.TRANS64 RZ, [UR18+0xf000], R3 ;  /* 0x00f00003ffffa9a7 */ /* 0x0003e20008000012 */
[----:B------:R4:W-:Y:S06]  /*1880*/  MEMBAR.ALL.CTA ;  /* 0x0000000000007992 */ /* 0x0009ec0000008000 */
[----:B----4-:R-:W4:Y:S01]  /*1890*/  FENCE.VIEW.ASYNC.S ;  /* 0x00000000000073c6 */ /* 0x010f220000000000 */
[----:B------:R-:W-:Y:S01]  /*18a0*/  @UP0 UIADD3 UR9, UR18, 0xf000, URZ ;  /* 0x0000f00012090890 */ /* 0x000fe2000fffe03f */
[----:B--2---:R-:W-:Y:S01]  /*18b0*/  @UP0 UMOV UR6, UR28 ;  /* 0x0000001c00060c82 */ /* 0x004fe20008000000 */
[----:B------:R-:W-:Y:S01]  /*18c0*/  @UP0 UMOV UR7, UR29 ;  /* 0x0000001d00070c82 */ /* 0x000fe20008000000 */
[----:B----4-:R-:W-:Y:S01]  /*18d0*/  VOTEU.ANY UP1, P1 ;  /* 0x00000000003f7886 */ /* 0x010fe20000820100 */
[----:B------:R-:W-:Y:S01]  /*18e0*/  VOTEU.ANY UP3, P1 ;  /* 0x00000000003f7886 */ /* 0x000fe20000860100 */
[----:B-1----:R-:W-:-:S03]  /*18f0*/  IMAD.U32 R3, RZ, RZ, UR4 ;  /* 0x00000004ff037e24 */ /* 0x002fc6000f8e00ff */
[----:B------:R-:W-:Y:S01]  /*1900*/  @UP1 UIADD3 UR13, UR18, 0xf000, URZ ;  /* 0x0000f000120d1890 */ /* 0x000fe2000fffe03f */
[----:B------:R-:W-:Y:S01]  /*1910*/  @UP1 UMOV UR16, UR30 ;  /* 0x0000001e00101c82 */ /* 0x000fe20008000000 */
[----:B------:R-:W-:Y:S01]  /*1920*/  @UP1 UMOV UR17, UR31 ;  /* 0x0000001f00111c82 */ /* 0x000fe20008000000 */
[----:B------:R-:W-:Y:S01]  /*1930*/  SHF.L.U32 R3, R3, 0x1f, RZ ;  /* 0x0000001f03037819 */ /* 0x000fe200000006ff */
[----:B------:R-:W-:Y:S06]  /*1940*/  BAR.SYNC.DEFER_BLOCKING 0x0 ;  /* 0x0000000000007b1d */ /* 0x000fec0000010000 */
[----:B------:R1:W-:Y:S02]  /*1950*/  @UP2 UTMALDG.2D [UR8], [UR6] ;  /* 0x00000008060025b4 */ /* 0x0003e40008008000 */
[----:B------:R-:W-:Y:S06]  /*1960*/  BAR.SYNC.DEFER_BLOCKING 0x0 ;  /* 0x0000000000007b1d */ /* 0x000fec0000010000 */
[----:B------:R1:W-:Y:S02]  /*1970*/  @UP3 UTMALDG.2D [UR12], [UR16] ;  /* 0x0000000c100035b4 */ /* 0x0003e40008008000 */
[----:B------:R-:W-:Y:S06]  /*1980*/  BAR.SYNC.DEFER_BLOCKING 0x0 ;  /* 0x0000000000007b1d */ /* 0x000fec0000010000 */
[----:B------:R-:W2:Y:S02]  /*1990*/  SYNCS.PHASECHK.TRANS64.TRYWAIT P0, [UR18+0xf000], R3 ;  /* 0x00f00003ff0075a7 */ /* 0x000ea40008000152 */
[----:B-12---:R-:W-:Y:S05]  /*19a0*/  @!P0 BRA `(.L_x_49) ;  /* 0x0000000800048947 */ /* 0x006fea0003800000 */
.L_x_51:
[----:B------:R-:W-:Y:S01]  /*19b0*/  USHF.L.U32 UR6, UR21, 0x6, URZ ;  /* 0x0000000615067899 */ /* 0x000fe2000800063f */
[----:B------:R-:W-:Y:S02]  /*19c0*/  WARPGROUP.DEPBAR.LE gsb0, 0x0 ;  /* 0x00008000000079c5 */ /* 0x000fe40000010000 */
[----:B------:R-:W-:Y:S01]  /*19d0*/  USHF.R.U32.HI UR7, URZ, 0x4, UR12 ;  /* 0x000000043f077899 */ /* 0x000fe2000801160c */
[----:B------:R-:W-:Y:S01]  /*19e0*/  WARPGROUP.ARRIVE ;  /* 0x00000000000079c5 */ /* 0x000fe20000000000 */
[----:B------:R-:W-:Y:S01]  /*19f0*/  ULOP3.LUT UR6, UR6, 0x100, URZ, 0xc0, !UPT ;  /* 0x0000010006067892 */ /* 0x000fe2000f8ec03f */
[----:B------:R-:W1:Y:S01]  /*1a00*/  LDC R3, c[0x0][0x230] ;  /* 0x00008c00ff037b82 */ /* 0x000e620000000800 */
[----:B------:R-:W-:Y:S01]  /*1a10*/  UMOV UR19, 0x80000020 ;  /* 0x8000002000137882 */ /* 0x000fe20000000000 */
[----:B------:R-:W-:Y:S01]  /*1a20*/  UMOV UR17, 0x80000020 ;  /* 0x8000002000117882 */ /* 0x000fe20000000000 */
[----:B------:R-:W-:Y:S02]  /*1a30*/  ULEA.HI UR8, UR8, UR6, URZ, 0x1c ;  /* 0x0000000608087291 */ /* 0x000fe4000f8fe03f */
[----:B------:R-:W-:-:S02]  /*1a40*/  USGXT.U32 UR6, UR7, 0xe ;  /* 0x0000000e0706789a */ /* 0x000fc40008000000 */
[----:B------:R-:W-:Y:S01]  /*1a50*/  ULOP3.LUT UR16, UR8, 0x3fff, URZ, 0xc0, !UPT ;  /* 0x00003fff08107892 */ /* 0x000fe2000f8ec03f */
[----:B------:R-:W-:Y:S01]  /*1a60*/  UMOV UR7, URZ ;  /* 0x0000003f00077c82 */ /* 0x000fe20008000000 */
[----:B------:R-:W-:Y:S02]  /*1a70*/  UMOV UR26, 0xfffffffe ;  /* 0xfffffffe001a7882 */ /* 0x000fe40000000000 */
[----:B------:R-:W-:Y:S01]  /*1a80*/  UIADD3 UR24, UP0, UR16, 0x2, URZ ;  /* 0x0000000210187890 */ /* 0x000fe2000ff1e03f */
[----:B------:R-:W-:Y:S01]  /*1a90*/  UMOV UR18, UR6 ;  /* 0x0000000600127c82 */ /* 0x000fe20008000000 */
[----:B------:R-:W-:Y:S02]  /*1aa0*/  UMOV UR27, 0x7fffffdf ;  /* 0x7fffffdf001b7882 */ /* 0x000fe40000000000 */
[----:B------:R-:W-:Y:S01]  /*1ab0*/  UIADD3.X UR25, UR7, -0x7fffffe0, URZ, UP0, !UPT ;  /* 0x8000002007197890 */ /* 0x000fe200087fe43f */
[----:B------:R-:W-:Y:S01]  /*1ac0*/  QGMMA.64x64x32.F32.E4M3.E4M3 R56, gdesc[UR16], R56 ;  /* 0x00e00000103879f3 */ /* 0x000fe20008700838 */
[----:B------:R-:W-:Y:S01]  /*1ad0*/  UIADD3 UR10, UR10, 0x40, URZ ;  /* 0x000000400a0a7890 */ /* 0x000fe2000fffe03f */
[----:B------:R-:W-:Y:S01]  /*1ae0*/  UMOV UR7, URZ ;  /* 0x0000003f00077c82 */ /* 0x000fe20008000000 */
[----:B------:R-:W-:-:S02]  /*1af0*/  UIADD3.64 UR16, UR24, 0x1fe, URZ ;  /* 0x000001fe18107897 */ /* 0x000fc4000fffe03f */
[----:B------:R-:W-:Y:S02]  /*1b00*/  UIADD3.64 UR26, UR6, -UR26, URZ ;  /* 0x8000001a061a7297 */ /* 0x000fe4000fffe03f */
[----:B------:R-:W-:Y:S01]  /*1b10*/  UIADD3 UR5, UR5, 0x1, URZ ;  /* 0x0000000105057890 */ /* 0x000fe2000fffe03f */
[----:B-1----:R-:W-:-:S03]  /*1b20*/  ISETP.LE.AND P0, PT, R3, UR10, PT ;  /* 0x0000000a03007c0c */ /* 0x002fc6000bf03270 */
[----:B------:R-:W-:-:S04]  /*1b30*/  UISETP.NE.U32.AND UP0, UPT, UR5, 0x3, UPT ;  /* 0x000000030500788c */ /* 0x000fc8000bf05070 */
[----:B------:R-:W-:Y:S02]  /*1b40*/  USEL UR6, URZ, 0x1, UP0 ;  /* 0x000000013f067887 */ /* 0x000fe40008000000 */
[----:B------:R-:W-:Y:S02]  /*1b50*/  USEL UR5, UR5, URZ, UP0 ;  /* 0x0000003f05057287 */ /* 0x000fe40008000000 */
[----:B------:R-:W-:Y:S01]  /*1b60*/  ULOP3.LUT UR4, UR4, UR6, URZ, 0x3c, !UPT ;  /* 0x0000000604047292 */ /* 0x000fe2000f8e3c3f */
[----:B------:R-:W-:Y:S01]  /*1b70*/  QGMMA.64x64x32.F32.E4M3.E4M3 R56, gdesc[UR24], R56 ;  /* 0x00e00000183879f3 */ /* 0x000fe20008700838 */
[----:B------:R-:W-:-:S03]  /*1b80*/  UIADD3.64 UR24, UR24, 0x200, URZ ;  /* 0x0000020018187897 */ /* 0x000fc6000fffe03f */
[----:B------:R-:W-:Y:S06]  /*1b90*/  QGMMA.64x64x32.F32.E4M3.E4M3 R24, gdesc[UR16], R24 ;  /* 0x00e00000101879f3 */ /* 0x000fec0008700818 */
[----:B------:R-:W-:Y:S01]  /*1ba0*/  QGMMA.64x64x32.F32.E4M3.E4M3 R24, gdesc[UR24], R24, gsb0 ;  /* 0x00e00000181879f3 */ /* 0x000fe20008000818 */
[----:B------:R-:W-:Y:S05]  /*1bb0*/  @!P0 BRA `(.L_x_50) ;  /* 0xfffffff800f88947 */ /* 0x000fea000383ffff */
.L_x_48:
[----:B------:R-:W-:Y:S02]  /*1bc0*/  WARPGROUP.DEPBAR.LE gsb0, 0x0 ;  /* 0x00008000000079c5 */ /* 0x000fe40000010000 */
[----:B----4-:R-:W-:Y:S01]  /*1bd0*/  BAR.SYNC.DEFER_BLOCKING 0x0 ;  /* 0x0000000000007b1d */ /* 0x010fe20000010000 */
[C---:B-1----:R-:W-:Y:S01]  /*1be0*/  IMAD.SHL.U32 R3, R0.reuse, 0x20, RZ ;  /* 0x0000002000037824 */ /* 0x042fe200078e00ff */
[----:B------:R-:W-:Y:S01]  /*1bf0*/  F2FP.SATFINITE.E4M3.F32.PACK_AB_MERGE_C R56, R57, R56, RZ ;  /* 0x000000383938723e */ /* 0x000fe200048070ff */
[C---:B---3--:R-:W-:Y:S01]  /*1c00*/  IMAD.SHL.U32 R4, R0.reuse, 0x10, RZ ;  /* 0x0000001000047824 */ /* 0x048fe200078e00ff */
[----:B------:R-:W-:Y:S01]  /*1c10*/  F2FP.SATFINITE.E4M3.F32.PACK_AB_MERGE_C R58, R59, R58, RZ ;  /* 0x0000003a3b3a723e */ /* 0x000fe200048070ff */
[----:B------:R-:W-:Y:S01]  /*1c20*/  IMAD.SHL.U32 R0, R0, 0x2, RZ ;  /* 0x0000000200007824 */ /* 0x000fe200078e00ff */
[----:B------:R-:W-:Y:S02]  /*1c30*/  LOP3.LUT R3, R3, 0x1c00, RZ, 0xc0, !PT ;  /* 0x00001c0003037812 */ /* 0x000fe400078ec0ff */
[----:B------:R-:W-:-:S02]  /*1c40*/  ELECT P0, URZ, PT ;  /* 0x00000000003f782f */ /* 0x000fc40003800000 */
[----:B------:R-:W-:Y:S01]  /*1c50*/  F2FP.SATFINITE.E4M3.F32.PACK_AB_MERGE_C R60, R61, R60, RZ ;  /* 0x0000003c3d3c723e */ /* 0x000fe200048070ff */
[----:B------:R-:W-:Y:S01]  /*1c60*/  UMOV UR21, UR15 ;  /* 0x0000000f00157c82 */ /* 0x000fe20008000000 */
[----:B------:R-:W-:Y:S01]  /*1c70*/  LOP3.LUT R3, R3, 0x1c0, R4, 0xf8, !PT ;  /* 0x000001c003037812 */ /* 0x000fe200078ef804 */
[----:B------:R-:W-:Y:S01]  /*1c80*/  UMOV UR22, UR11 ;  /* 0x0000000b00167c82 */ /* 0x000fe20008000000 */
[----:B------:R-:W-:Y:S02]  /*1c90*/  F2FP.SATFINITE.E4M3.F32.PACK_AB_MERGE_C R62, R63, R62, RZ ;  /* 0x0000003e3f3e723e */ /* 0x000fe400048070ff */
[----:B------:R-:W-:Y:S02]  /*1ca0*/  F2FP.SATFINITE.E4M3.F32.PACK_AB_MERGE_C R24, R25, R24, RZ ;  /* 0x000000181918723e */ /* 0x000fe400048070ff */
[----:B------:R-:W-:Y:S02]  /*1cb0*/  F2FP.SATFINITE.E4M3.F32.PACK_AB_MERGE_C R26, R27, R26, RZ ;  /* 0x0000001a1b1a723e */ /* 0x000fe400048070ff */
[----:B------:R-:W-:-:S02]  /*1cc0*/  F2FP.SATFINITE.E4M3.F32.PACK_AB_MERGE_C R28, R29, R28, RZ ;  /* 0x0000001c1d1c723e */ /* 0x000fc400048070ff */
[----:B------:R-:W-:Y:S02]  /*1cd0*/  F2FP.SATFINITE.E4M3.F32.PACK_AB_MERGE_C R30, R31, R30, RZ ;  /* 0x0000001e1f1e723e */ /* 0x000fe400048070ff */
[----:B------:R-:W-:Y:S01]  /*1ce0*/  LOP3.LUT R3, R3, 0x36, R0, 0xf8, !PT ;  /* 0x0000003603037812 */ /* 0x000fe200078ef800 */
[----:B------:R-:W1:Y:S02]  /*1cf0*/  @!P2 SYNCS.CCTL.IV [UR20+0xf000] ;  /* 0x00f00000ff00a9b1 */ /* 0x000e640008000014 */
[----:B-1----:R-:W-:Y:S01]  /*1d00*/  BAR.SYNC.DEFER_BLOCKING 0x0 ;  /* 0x0000000000007b1d */ /* 0x002fe20000010000 */
[----:B------:R-:W-:Y:S02]  /*1d10*/  F2FP.SATFINITE.E4M3.F32.PACK_AB_MERGE_C R64, R65, R64, RZ ;  /* 0x000000404140723e */ /* 0x000fe400048070ff */
[----:B------:R-:W-:Y:S02]  /*1d20*/  F2FP.SATFINITE.E4M3.F32.PACK_AB_MERGE_C R66, R67, R66, RZ ;  /* 0x000000424342723e */ /* 0x000fe400048070ff */
[----:B------:R-:W-:-:S02]  /*1d30*/  F2FP.SATFINITE.E4M3.F32.PACK_AB_MERGE_C R68, R69, R68, RZ ;  /* 0x000000444544723e */ /* 0x000fc400048070ff */
[----:B------:R-:W-:Y:S02]  /*1d40*/  F2FP.SATFINITE.E4M3.F32.PACK_AB_MERGE_C R70, R71, R70, RZ ;  /* 0x000000464746723e */ /* 0x000fe400048070ff */
[----:B------:R-:W-:Y:S02]  /*1d50*/  F2FP.SATFINITE.E4M3.F32.PACK_AB_MERGE_C R32, R33, R32, RZ ;  /* 0x000000202120723e */ /* 0x000fe400048070ff */
[----:B------:R-:W-:Y:S02]  /*1d60*/  F2FP.SATFINITE.E4M3.F32.PACK_AB_MERGE_C R34, R35, R34, RZ ;  /* 0x000000222322723e */ /* 0x000fe400048070ff */
[----:B------:R-:W-:Y:S02]  /*1d70*/  F2FP.SATFINITE.E4M3.F32.PACK_AB_MERGE_C R36, R37, R36, RZ ;  /* 0x000000242524723e */ /* 0x000fe400048070ff */
[----:B------:R-:W-:Y:S02]  /*1d80*/  F2FP.SATFINITE.E4M3.F32.PACK_AB_MERGE_C R38, R39, R38, RZ ;  /* 0x000000262726723e */ /* 0x000fe400048070ff */
[----:B------:R-:W-:-:S02]  /*1d90*/  LOP3.LUT R5, R3, 0x10, RZ, 0x3c, !PT ;  /* 0x0000001003057812 */ /* 0x000fc400078e3cff */
[----:B------:R-:W-:Y:S02]  /*1da0*/  F2FP.SATFINITE.E4M3.F32.PACK_AB_MERGE_C R72, R73, R72, RZ ;  /* 0x000000484948723e */ /* 0x000fe400048070ff */
[----:B------:R-:W-:Y:S02]  /*1db0*/  F2FP.SATFINITE.E4M3.F32.PACK_AB_MERGE_C R74, R75, R74, RZ ;  /* 0x0000004a4b4a723e */ /* 0x000fe400048070ff */
[----:B------:R-:W-:Y:S01]  /*1dc0*/  F2FP.SATFINITE.E4M3.F32.PACK_AB_MERGE_C R76, R77, R76, RZ ;  /* 0x0000004c4d4c723e */ /* 0x000fe200048070ff */
[----:B------:R-:W1:Y:S02]  /*1dd0*/  @!P2 SYNCS.CCTL.IV [UR20+0xf008] ;  /* 0x00f00800ff00a9b1 */ /* 0x000e640008000014 */
[----:B-1----:R-:W-:Y:S01]  /*1de0*/  BAR.SYNC.DEFER_BLOCKING 0x0 ;  /* 0x0000000000007b1d */ /* 0x002fe20000010000 */
[----:B------:R-:W-:Y:S02]  /*1df0*/  F2FP.SATFINITE.E4M3.F32.PACK_AB_MERGE_C R78, R79, R78, RZ ;  /* 0x0000004e4f4e723e */ /* 0x000fe400048070ff */
[----:B------:R-:W-:-:S02]  /*1e00*/  F2FP.SATFINITE.E4M3.F32.PACK_AB_MERGE_C R40, R41, R40, RZ ;  /* 0x000000282928723e */ /* 0x000fc400048070ff */
[----:B------:R-:W-:Y:S02]  /*1e10*/  F2FP.SATFINITE.E4M3.F32.PACK_AB_MERGE_C R42, R43, R42, RZ ;  /* 0x0000002a2b2a723e */ /* 0x000fe400048070ff */
[----:B------:R-:W-:Y:S02]  /*1e20*/  F2FP.SATFINITE.E4M3.F32.PACK_AB_MERGE_C R44, R45, R44, RZ ;  /* 0x0000002c2d2c723e */ /* 0x000fe400048070ff */
[----:B------:R-:W-:Y:S02]  /*1e30*/  F2FP.SATFINITE.E4M3.F32.PACK_AB_MERGE_C R46, R47, R46, RZ ;  /* 0x0000002e2f2e723e */ /* 0x000fe400048070ff */
[----:B------:R-:W-:Y:S02]  /*1e40*/  LOP3.LUT R7, R3, 0x20, RZ, 0x3c, !PT ;  /* 0x0000002003077812 */ /* 0x000fe400078e3cff */
[----:B------:R-:W-:Y:S02]  /*1e50*/  F2FP.SATFINITE.E4M3.F32.PACK_AB_MERGE_C R80, R81, R80, RZ ;  /* 0x000000505150723e */ /* 0x000fe400048070ff */
[----:B------:R-:W-:-:S02]  /*1e60*/  F2FP.SATFINITE.E4M3.F32.PACK_AB_MERGE_C R82, R83, R82, RZ ;  /* 0x000000525352723e */ /* 0x000fc400048070ff */
[----:B------:R-:W-:Y:S02]  /*1e70*/  F2FP.SATFINITE.E4M3.F32.PACK_AB_MERGE_C R84, R85, R84, RZ ;  /* 0x000000545554723e */ /* 0x000fe400048070ff */
[----:B------:R-:W-:Y:S02]  /*1e80*/  F2FP.SATFINITE.E4M3.F32.PACK_AB_MERGE_C R86, R87, R86, RZ ;  /* 0x000000565756723e */ /* 0x000fe400048070ff */
[----:B------:R-:W-:Y:S02]  /*1e90*/  F2FP.SATFINITE.E4M3.F32.PACK_AB_MERGE_C R48, R49, R48, RZ ;  /* 0x000000303130723e */ /* 0x000fe400048070ff */
[----:B------:R-:W-:Y:S01]  /*1ea0*/  F2FP.SATFINITE.E4M3.F32.PACK_AB_MERGE_C R50, R51, R50, RZ ;  /* 0x000000323332723e */ /* 0x000fe200048070ff */
[----:B------:R-:W1:Y:S02]  /*1eb0*/  @!P2 SYNCS.CCTL.IV [UR20+0xf010] ;  /* 0x00f01000ff00a9b1 */ /* 0x000e640008000014 */
[----:B-1----:R-:W-:Y:S01]  /*1ec0*/  STS.U16 [R3+UR20], R56 ;  /* 0x0000003803007988 */ /* 0x002fe20008000414 */
[----:B------:R-:W-:-:S02]  /*1ed0*/  F2FP.SATFINITE.E4M3.F32.PACK_AB_MERGE_C R52, R53, R52, RZ ;  /* 0x000000343534723e */ /* 0x000fc400048070ff */
[----:B------:R-:W-:Y:S01]  /*1ee0*/  F2FP.SATFINITE.E4M3.F32.PACK_AB_MERGE_C R54, R55, R54, RZ ;  /* 0x000000363736723e */ /* 0x000fe200048070ff */
[----:B------:R-:W-:Y:S01]  /*1ef0*/  STS.U16 [R3+UR20+0x200], R58 ;  /* 0x0002003a03007988 */ /* 0x000fe20008000414 */
[----:B------:R-:W-:-:S03]  /*1f00*/  ISETP.LT.U32.AND P0, PT, R2, 0x20, P0 ;  /* 0x000000200200780c */ /* 0x000fc60000701070 */
[----:B------:R-:W-:Y:S04]  /*1f10*/  STS.U16 [R3+UR20+0x8], R60 ;  /* 0x0000083c03007988 */ /* 0x000fe80008000414 */
[----:B------:R-:W-:Y:S04]  /*1f20*/  STS.U16 [R3+UR20+0x208], R62 ;  /* 0x0002083e03007988 */ /* 0x000fe80008000414 */
[----:B------:R-:W-:Y:S02]  /*1f30*/  STS.U16 [R3+UR20+0x2000], R24 ;  /* 0x0020001803007988 */ /* 0x000fe40008000414 */
[----:B------:R-:W-:Y:S01]  /*1f40*/  VOTEU.ANY UP0, P0 ;  /* 0x00000000003f7886 */ /* 0x000fe20000000100 */
[----:B------:R-:W-:Y:S01]  /*1f50*/  VOTEU.ANY UP1, P0 ;  /* 0x00000000003f7886 */ /* 0x000fe20000020100 */
[----:B------:R-:W-:Y:S03]  /*1f60*/  STS.U16 [R3+UR20+0x2200], R26 ;  /* 0x0022001a03007988 */ /* 0x000fe60008000414 */
[----:B--2---:R-:W-:Y:S01]  /*1f70*/  @UP0 UMOV UR6, UR32 ;  /* 0x0000002000060c82 */ /* 0x004fe20008000000 */
[----:B------:R-:W-:Y:S01]  /*1f80*/  STS.U16 [R3+UR20+0x2008], R28 ;  /* 0x0020081c03007988 */ /* 0x000fe20008000414 */
[----:B------:R-:W-:-:S03]  /*1f90*/  @UP0 UMOV UR7, UR33 ;  /* 0x0000002100070c82 */ /* 0x000fc60008000000 */
[----:B------:R1:W-:Y:S04]  /*1fa0*/  STS.U16 [R3+UR20+0x2208], R30 ;  /* 0x0022081e03007988 */ /* 0x0003e80008000414 */
[----:B------:R-:W-:Y:S04]  /*1fb0*/  STS.U16 [R5+UR20], R64 ;  /* 0x0000004005007988 */ /* 0x000fe80008000414 */
[----:B------:R-:W-:Y:S01]  /*1fc0*/  STS.U16 [R5+UR20+0x200], R66 ;  /* 0x0002004205007988 */ /* 0x000fe20008000414 */
[----:B-1----:R-:W-:-:S03]  /*1fd0*/  LOP3.LUT R3, R3, 0x30, RZ, 0x3c, !PT ;  /* 0x0000003003037812 */ /* 0x002fc600078e3cff */
[----:B------:R-:W-:Y:S04]  /*1fe0*/  STS.U16 [R5+UR20+0x8], R68 ;  /* 0x0000084405007988 */ /* 0x000fe80008000414 */
[----:B------:R-:W-:Y:S04]  /*1ff0*/  STS.U16 [R5+UR20+0x208], R70 ;  /* 0x0002084605007988 */ /* 0x000fe80008000414 */
[----:B------:R-:W-:Y:S04]  /*2000*/  STS.U16 [R5+UR20+0x2000], R32 ;  /* 0x0020002005007988 */ /* 0x000fe80008000414 */
[----:B------:R-:W-:Y:S04]  /*2010*/  STS.U16 [R5+UR20+0x2200], R34 ;  /* 0x0022002205007988 */ /* 0x000fe80008000414 */
[----:B------:R-:W-:Y:S04]  /*2020*/  STS.U16 [R5+UR20+0x2008], R36 ;  /* 0x0020082405007988 */ /* 0x000fe80008000414 */
[----:B------:R-:W-:Y:S04]  /*2030*/  STS.U16 [R5+UR20+0x2208], R38 ;  /* 0x0022082605007988 */ /* 0x000fe80008000414 */
[----:B------:R-:W-:Y:S04]  /*2040*/  STS.U16 [R7+UR20], R72 ;  /* 0x0000004807007988 */ /* 0x000fe80008000414 */
[----:B------:R-:W-:Y:S04]  /*2050*/  STS.U16 [R7+UR20+0x200], R74 ;  /* 0x0002004a07007988 */ /* 0x000fe80008000414 */
        /* <DEDUP_REMOVED lines=13> */
[----:B------:R-:W-:Y:S01]  /*2130*/  STS.U16 [R3+UR20+0x2208], R54 ;  /* 0x0022083603007988 */ /* 0x000fe20008000414 */
[----:B------:R1:W-:Y:S06]  /*2140*/  MEMBAR.ALL.CTA ;  /* 0x0000000000007992 */ /* 0x0003ec0000008000 */
[----:B-1----:R-:W1:Y:S02]  /*2150*/  FENCE.VIEW.ASYNC.S ;  /* 0x00000000000073c6 */ /* 0x002e640000000000 */
[----:B-1----:R-:W-:Y:S06]  /*2160*/  BAR.SYNC.DEFER_BLOCKING 0x0 ;  /* 0x0000000000007b1d */ /* 0x002fec0000010000 */
[----:B------:R1:W-:Y:S01]  /*2170*/  @UP1 UTMASTG.2D [UR20], [UR6] ;  /* 0x00000014060013b5 */ /* 0x0003e20008008000 */
[----:B------:R0:W-:Y:S01]  /*2180*/  UTMACMDFLUSH ;  /* 0x00000000000079b7 */ /* 0x0001e20000000000 */
[----:B------:R-:W-:-:S04]  /*2190*/  DEPBAR.LE SB0, 0x0 ;  /* 0x000080000000791a */ /* 0x000fc80000000000 */
[----:B------:R-:W-:Y:S06]  /*21a0*/  BAR.SYNC.DEFER_BLOCKING 0x0 ;  /* 0x0000000000007b1d */ /* 0x000fec0000010000 */
[----:B-1----:R-:W-:Y:S05]  /*21b0*/  EXIT ;  /* 0x000000000000794d */ /* 0x002fea0003800000 */
.L_x_49:
[----:B------:R-:W1:Y:S02]  /*21c0*/  SYNCS.PHASECHK.TRANS64.TRYWAIT P0, [UR18+0xf000], R3 ;  /* 0x00f00003ff0075a7 */ /* 0x000e640008000152 */
[----:B-1----:R-:W-:Y:S05]  /*21d0*/  @!P0 BRA `(.L_x_49) ;  /* 0xfffffffc00f88947 */ /* 0x002fea000383ffff */
[----:B------:R-:W-:Y:S05]  /*21e0*/  BRA `(.L_x_51) ;  /* 0xfffffff400f07947 */ /* 0x000fea000383ffff */
.L_x_52:
[----:B------:R-:W-:-:S00]  /*21f0*/  BRA `(.L_x_52) ;  /* 0xfffffffc00fc7947 */ /* 0x000fc0000383ffff */
[----:B------:R-:W-:-:S00]  /*2200*/  NOP ;  /* 0x0000000000007918 */ /* 0x000fc00000000000 */
[----:B------:R-:W-:-:S00]  /*2210*/  NOP ;  /* 0x0000000000007918 */ /* 0x000fc00000000000 */
[----:B------:R-:W-:-:S00]  /*2220*/  NOP ;  /* 0x0000000000007918 */ /* 0x000fc00000000000 */
[----:B------:R-:W-:-:S00]  /*2230*/  NOP ;  /* 0x0000000000007918 */ /* 0x000fc00000000000 */
[----:B------:R-:W-:-:S00]  /*2240*/  NOP ;  /* 0x0000000000007918 */ /* 0x000fc00000000000 */
[----:B------:R-:W-:-:S00]  /*2250*/  NOP ;  /* 0x0000000000007918 */ /* 0x000fc00000000000 */
[----:B------:R-:W-:-:S00]  /*2260*/  NOP ;  /* 0x0000000000007918 */ /* 0x000fc00000000000 */
[----:B------:R-:W-:-:S00]  /*2270*/  NOP ;  /* 0x0000000000007918 */ /* 0x000fc00000000000 */
.L_x_53:


//--------------------- .nv.shared.gluon_wgmma    --------------------------
	.section	.nv.shared.gluon_wgmma,"aw",@nobits
	.sectionflags	@""
	.align	16
	.zero		1024


//--------------------- .nv.shared.reserved.0     --------------------------
	.section	.nv.shared.reserved.0,"aw",@nobits
	.weak		__nv_reservedSMEM_offset_0_alias
	.size		__nv_reservedSMEM_offset_0_alias, 0, 0
	.other		__nv_reservedSMEM_offset_0_alias,@"STO_CUDA_RESERVED_SHARED STV_DEFAULT"
__nv_reservedSMEM_offset_0_alias:
	.zero		0


//--------------------- .nv.constant0.gluon_wgmma --------------------------
	.section	.nv.constant0.gluon_wgmma,"a",@progbits
	.sectionflags	@""
	.align	4
.nv.constant0.gluon_wgmma:
	.zero		608


//--------------------- SYMBOLS --------------------------

	.type		.nv.reservedSmem.offset0,@object
	.size		.nv.reservedSmem.offset0,0x4
